//
// Generated by NVIDIA NVVM Compiler
//
// Compiler Build ID: CL-36424714
// Cuda compilation tools, release 13.0, V13.0.88
// Based on NVVM 20.0.0
//

.version 9.0
.target sm_100
.address_size 64

	// .globl	_Z12jacobi_dual1iPPPdS1_S1_S1_i

.visible .entry _Z12jacobi_dual1iPPPdS1_S1_S1_i(
	.param .u32 _Z12jacobi_dual1iPPPdS1_S1_S1_i_param_0,
	.param .u64 .ptr .align 1 _Z12jacobi_dual1iPPPdS1_S1_S1_i_param_1,
	.param .u64 .ptr .align 1 _Z12jacobi_dual1iPPPdS1_S1_S1_i_param_2,
	.param .u64 .ptr .align 1 _Z12jacobi_dual1iPPPdS1_S1_S1_i_param_3,
	.param .u64 .ptr .align 1 _Z12jacobi_dual1iPPPdS1_S1_S1_i_param_4,
	.param .u32 _Z12jacobi_dual1iPPPdS1_S1_S1_i_param_5
)
{
	.reg .pred 	%p<14>;
	.reg .b32 	%r<28>;
	.reg .b64 	%rd<103>;
	.reg .b64 	%fd<33>;

	ld.param.u32 	%r5, [_Z12jacobi_dual1iPPPdS1_S1_S1_i_param_0];
	ld.param.u64 	%rd7, [_Z12jacobi_dual1iPPPdS1_S1_S1_i_param_1];
	ld.param.u64 	%rd5, [_Z12jacobi_dual1iPPPdS1_S1_S1_i_param_2];
	ld.param.u64 	%rd8, [_Z12jacobi_dual1iPPPdS1_S1_S1_i_param_3];
	ld.param.u64 	%rd6, [_Z12jacobi_dual1iPPPdS1_S1_S1_i_param_4];
	cvta.to.global.u64 	%rd1, %rd7;
	cvta.to.global.u64 	%rd2, %rd8;
	mov.u32 	%r6, %ctaid.x;
	mov.u32 	%r7, %ntid.x;
	mov.u32 	%r8, %tid.x;
	mad.lo.s32 	%r1, %r6, %r7, %r8;
	mov.u32 	%r9, %ctaid.y;
	mov.u32 	%r10, %ntid.y;
	mov.u32 	%r11, %tid.y;
	mad.lo.s32 	%r12, %r9, %r10, %r11;
	mov.u32 	%r13, %ctaid.z;
	mov.u32 	%r14, %ntid.z;
	mov.u32 	%r15, %tid.z;
	mad.lo.s32 	%r3, %r13, %r14, %r15;
	setp.lt.s32 	%p2, %r1, 1;
	setp.eq.s32 	%p3, %r12, 0;
	setp.eq.s32 	%p4, %r3, 0;
	or.pred  	%p5, %p3, %p4;
	or.pred  	%p6, %p5, %p2;
	@%p6 bra 	$L__BB0_5;
	cvta.to.global.u64 	%rd9, %rd5;
	shr.u32 	%r16, %r5, 31;
	add.s32 	%r17, %r5, %r16;
	shr.s32 	%r18, %r17, 1;
	add.s32 	%r4, %r18, -1;
	setp.ge.s32 	%p7, %r1, %r4;
	add.s32 	%r19, %r5, -1;
	max.s32 	%r20, %r12, %r3;
	setp.lt.s32 	%p1, %r20, %r19;
	not.pred 	%p9, %p1;
	add.s32 	%r21, %r1, -1;
	mul.wide.u32 	%rd10, %r21, 8;
	add.s64 	%rd3, %rd9, %rd10;
	mul.wide.u32 	%rd11, %r1, 8;
	add.s64 	%rd4, %rd9, %rd11;
	or.pred  	%p10, %p7, %p9;
	@%p10 bra 	$L__BB0_3;
	ld.global.u64 	%rd12, [%rd3];
	cvta.to.global.u64 	%rd13, %rd12;
	mul.wide.u32 	%rd14, %r12, 8;
	add.s64 	%rd15, %rd13, %rd14;
	ld.global.u64 	%rd16, [%rd15];
	cvta.to.global.u64 	%rd17, %rd16;
	mul.wide.u32 	%rd18, %r3, 8;
	add.s64 	%rd19, %rd17, %rd18;
	ld.global.f64 	%fd1, [%rd19];
	ld.global.u64 	%rd20, [%rd4+8];
	cvta.to.global.u64 	%rd21, %rd20;
	add.s64 	%rd22, %rd21, %rd14;
	ld.global.u64 	%rd23, [%rd22];
	cvta.to.global.u64 	%rd24, %rd23;
	add.s64 	%rd25, %rd24, %rd18;
	ld.global.f64 	%fd2, [%rd25];
	add.f64 	%fd3, %fd1, %fd2;
	ld.global.u64 	%rd26, [%rd4];
	cvta.to.global.u64 	%rd27, %rd26;
	add.s32 	%r22, %r12, -1;
	mul.wide.u32 	%rd28, %r22, 8;
	add.s64 	%rd29, %rd27, %rd28;
	ld.global.u64 	%rd30, [%rd29];
	cvta.to.global.u64 	%rd31, %rd30;
	add.s64 	%rd32, %rd31, %rd18;
	ld.global.f64 	%fd4, [%rd32];
	add.f64 	%fd5, %fd3, %fd4;
	add.s64 	%rd33, %rd27, %rd14;
	ld.global.u64 	%rd34, [%rd33+8];
	cvta.to.global.u64 	%rd35, %rd34;
	add.s64 	%rd36, %rd35, %rd18;
	ld.global.f64 	%fd6, [%rd36];
	add.f64 	%fd7, %fd5, %fd6;
	ld.global.u64 	%rd37, [%rd33];
	cvta.to.global.u64 	%rd38, %rd37;
	add.s32 	%r23, %r3, -1;
	mul.wide.u32 	%rd39, %r23, 8;
	add.s64 	%rd40, %rd38, %rd39;
	ld.global.f64 	%fd8, [%rd40];
	add.f64 	%fd9, %fd7, %fd8;
	add.s64 	%rd41, %rd38, %rd18;
	ld.global.f64 	%fd10, [%rd41+8];
	add.f64 	%fd11, %fd9, %fd10;
	mul.lo.s32 	%r24, %r5, %r5;
	cvt.rn.f64.u32 	%fd12, %r24;
	rcp.rn.f64 	%fd13, %fd12;
	add.s64 	%rd43, %rd2, %rd11;
	ld.global.u64 	%rd44, [%rd43];
	cvta.to.global.u64 	%rd45, %rd44;
	add.s64 	%rd46, %rd45, %rd14;
	ld.global.u64 	%rd47, [%rd46];
	cvta.to.global.u64 	%rd48, %rd47;
	add.s64 	%rd49, %rd48, %rd18;
	ld.global.f64 	%fd14, [%rd49];
	fma.rn.f64 	%fd15, %fd13, %fd14, %fd11;
	mul.f64 	%fd16, %fd15, 0d3FC5555555555555;
	add.s64 	%rd50, %rd1, %rd11;
	ld.global.u64 	%rd51, [%rd50];
	cvta.to.global.u64 	%rd52, %rd51;
	add.s64 	%rd53, %rd52, %rd14;
	ld.global.u64 	%rd54, [%rd53];
	cvta.to.global.u64 	%rd55, %rd54;
	add.s64 	%rd56, %rd55, %rd18;
	st.global.f64 	[%rd56], %fd16;
$L__BB0_3:
	setp.ne.s32 	%p11, %r1, %r4;
	or.pred  	%p13, %p11, %p9;
	@%p13 bra 	$L__BB0_5;
	ld.global.u64 	%rd57, [%rd3];
	cvta.to.global.u64 	%rd58, %rd57;
	mul.wide.u32 	%rd59, %r12, 8;
	add.s64 	%rd60, %rd58, %rd59;
	ld.global.u64 	%rd61, [%rd60];
	cvta.to.global.u64 	%rd62, %rd61;
	mul.wide.u32 	%rd63, %r3, 8;
	add.s64 	%rd64, %rd62, %rd63;
	ld.global.f64 	%fd17, [%rd64];
	cvta.to.global.u64 	%rd65, %rd6;
	ld.global.u64 	%rd66, [%rd65];
	cvta.to.global.u64 	%rd67, %rd66;
	add.s64 	%rd68, %rd67, %rd59;
	ld.global.u64 	%rd69, [%rd68];
	cvta.to.global.u64 	%rd70, %rd69;
	add.s64 	%rd71, %rd70, %rd63;
	ld.global.f64 	%fd18, [%rd71];
	add.f64 	%fd19, %fd17, %fd18;
	ld.global.u64 	%rd72, [%rd4];
	cvta.to.global.u64 	%rd73, %rd72;
	add.s32 	%r25, %r12, -1;
	mul.wide.u32 	%rd74, %r25, 8;
	add.s64 	%rd75, %rd73, %rd74;
	ld.global.u64 	%rd76, [%rd75];
	cvta.to.global.u64 	%rd77, %rd76;
	add.s64 	%rd78, %rd77, %rd63;
	ld.global.f64 	%fd20, [%rd78];
	add.f64 	%fd21, %fd19, %fd20;
	add.s64 	%rd79, %rd73, %rd59;
	ld.global.u64 	%rd80, [%rd79+8];
	cvta.to.global.u64 	%rd81, %rd80;
	add.s64 	%rd82, %rd81, %rd63;
	ld.global.f64 	%fd22, [%rd82];
	add.f64 	%fd23, %fd21, %fd22;
	ld.global.u64 	%rd83, [%rd79];
	cvta.to.global.u64 	%rd84, %rd83;
	add.s32 	%r26, %r3, -1;
	mul.wide.u32 	%rd85, %r26, 8;
	add.s64 	%rd86, %rd84, %rd85;
	ld.global.f64 	%fd24, [%rd86];
	add.f64 	%fd25, %fd23, %fd24;
	add.s64 	%rd87, %rd84, %rd63;
	ld.global.f64 	%fd26, [%rd87+8];
	add.f64 	%fd27, %fd25, %fd26;
	mul.lo.s32 	%r27, %r5, %r5;
	cvt.rn.f64.u32 	%fd28, %r27;
	rcp.rn.f64 	%fd29, %fd28;
	add.s64 	%rd89, %rd2, %rd11;
	ld.global.u64 	%rd90, [%rd89];
	cvta.to.global.u64 	%rd91, %rd90;
	add.s64 	%rd92, %rd91, %rd59;
	ld.global.u64 	%rd93, [%rd92];
	cvta.to.global.u64 	%rd94, %rd93;
	add.s64 	%rd95, %rd94, %rd63;
	ld.global.f64 	%fd30, [%rd95];
	fma.rn.f64 	%fd31, %fd29, %fd30, %fd27;
	mul.f64 	%fd32, %fd31, 0d3FC5555555555555;
	add.s64 	%rd96, %rd1, %rd11;
	ld.global.u64 	%rd97, [%rd96];
	cvta.to.global.u64 	%rd98, %rd97;
	add.s64 	%rd99, %rd98, %rd59;
	ld.global.u64 	%rd100, [%rd99];
	cvta.to.global.u64 	%rd101, %rd100;
	add.s64 	%rd102, %rd101, %rd63;
	st.global.f64 	[%rd102], %fd32;
$L__BB0_5:
	ret;

}
	// .globl	_Z12jacobi_dual2iPPPdS1_S1_S1_i
.visible .entry _Z12jacobi_dual2iPPPdS1_S1_S1_i(
	.param .u32 _Z12jacobi_dual2iPPPdS1_S1_S1_i_param_0,
	.param .u64 .ptr .align 1 _Z12jacobi_dual2iPPPdS1_S1_S1_i_param_1,
	.param .u64 .ptr .align 1 _Z12jacobi_dual2iPPPdS1_S1_S1_i_param_2,
	.param .u64 .ptr .align 1 _Z12jacobi_dual2iPPPdS1_S1_S1_i_param_3,
	.param .u64 .ptr .align 1 _Z12jacobi_dual2iPPPdS1_S1_S1_i_param_4,
	.param .u32 _Z12jacobi_dual2iPPPdS1_S1_S1_i_param_5
)
{
	.reg .pred 	%p<16>;
	.reg .b32 	%r<33>;
	.reg .b64 	%rd<101>;
	.reg .b64 	%fd<33>;

	ld.param.u32 	%r4, [_Z12jacobi_dual2iPPPdS1_S1_S1_i_param_0];
	ld.param.u64 	%rd5, [_Z12jacobi_dual2iPPPdS1_S1_S1_i_param_1];
	ld.param.u64 	%rd6, [_Z12jacobi_dual2iPPPdS1_S1_S1_i_param_2];
	ld.param.u64 	%rd7, [_Z12jacobi_dual2iPPPdS1_S1_S1_i_param_3];
	ld.param.u64 	%rd4, [_Z12jacobi_dual2iPPPdS1_S1_S1_i_param_4];
	cvta.to.global.u64 	%rd1, %rd5;
	cvta.to.global.u64 	%rd2, %rd7;
	cvta.to.global.u64 	%rd3, %rd6;
	mov.u32 	%r5, %ctaid.x;
	mov.u32 	%r6, %ntid.x;
	mov.u32 	%r7, %tid.x;
	mad.lo.s32 	%r1, %r5, %r6, %r7;
	mov.u32 	%r8, %ctaid.y;
	mov.u32 	%r9, %ntid.y;
	mov.u32 	%r10, %tid.y;
	mad.lo.s32 	%r11, %r8, %r9, %r10;
	mov.u32 	%r12, %ctaid.z;
	mov.u32 	%r13, %ntid.z;
	mov.u32 	%r14, %tid.z;
	mad.lo.s32 	%r3, %r12, %r13, %r14;
	setp.lt.s32 	%p1, %r1, 1;
	setp.eq.s32 	%p2, %r11, 0;
	setp.eq.s32 	%p3, %r3, 0;
	or.pred  	%p4, %p2, %p3;
	or.pred  	%p5, %p4, %p1;
	@%p5 bra 	$L__BB1_3;
	shr.u32 	%r15, %r4, 31;
	add.s32 	%r16, %r4, %r15;
	shr.s32 	%r17, %r16, 1;
	add.s32 	%r18, %r17, -1;
	setp.ge.s32 	%p6, %r1, %r18;
	add.s32 	%r19, %r4, -1;
	max.s32 	%r20, %r11, %r3;
	setp.ge.s32 	%p7, %r20, %r19;
	or.pred  	%p8, %p6, %p7;
	@%p8 bra 	$L__BB1_3;
	add.s32 	%r21, %r1, -1;
	mul.wide.u32 	%rd8, %r21, 8;
	add.s64 	%rd9, %rd3, %rd8;
	ld.global.u64 	%rd10, [%rd9];
	cvta.to.global.u64 	%rd11, %rd10;
	mul.wide.u32 	%rd12, %r11, 8;
	add.s64 	%rd13, %rd11, %rd12;
	ld.global.u64 	%rd14, [%rd13];
	cvta.to.global.u64 	%rd15, %rd14;
	mul.wide.u32 	%rd16, %r3, 8;
	add.s64 	%rd17, %rd15, %rd16;
	ld.global.f64 	%fd1, [%rd17];
	mul.wide.u32 	%rd18, %r1, 8;
	add.s64 	%rd19, %rd3, %rd18;
	ld.global.u64 	%rd20, [%rd19+8];
	cvta.to.global.u64 	%rd21, %rd20;
	add.s64 	%rd22, %rd21, %rd12;
	ld.global.u64 	%rd23, [%rd22];
	cvta.to.global.u64 	%rd24, %rd23;
	add.s64 	%rd25, %rd24, %rd16;
	ld.global.f64 	%fd2, [%rd25];
	add.f64 	%fd3, %fd1, %fd2;
	ld.global.u64 	%rd26, [%rd19];
	cvta.to.global.u64 	%rd27, %rd26;
	add.s32 	%r22, %r11, -1;
	mul.wide.u32 	%rd28, %r22, 8;
	add.s64 	%rd29, %rd27, %rd28;
	ld.global.u64 	%rd30, [%rd29];
	cvta.to.global.u64 	%rd31, %rd30;
	add.s64 	%rd32, %rd31, %rd16;
	ld.global.f64 	%fd4, [%rd32];
	add.f64 	%fd5, %fd3, %fd4;
	add.s64 	%rd33, %rd27, %rd12;
	ld.global.u64 	%rd34, [%rd33+8];
	cvta.to.global.u64 	%rd35, %rd34;
	add.s64 	%rd36, %rd35, %rd16;
	ld.global.f64 	%fd6, [%rd36];
	add.f64 	%fd7, %fd5, %fd6;
	ld.global.u64 	%rd37, [%rd33];
	cvta.to.global.u64 	%rd38, %rd37;
	add.s32 	%r23, %r3, -1;
	mul.wide.u32 	%rd39, %r23, 8;
	add.s64 	%rd40, %rd38, %rd39;
	ld.global.f64 	%fd8, [%rd40];
	add.f64 	%fd9, %fd7, %fd8;
	add.s64 	%rd41, %rd38, %rd16;
	ld.global.f64 	%fd10, [%rd41+8];
	add.f64 	%fd11, %fd9, %fd10;
	mul.lo.s32 	%r24, %r4, %r4;
	cvt.rn.f64.u32 	%fd12, %r24;
	rcp.rn.f64 	%fd13, %fd12;
	add.s64 	%rd42, %rd2, %rd18;
	ld.global.u64 	%rd43, [%rd42];
	cvta.to.global.u64 	%rd44, %rd43;
	add.s64 	%rd45, %rd44, %rd12;
	ld.global.u64 	%rd46, [%rd45];
	cvta.to.global.u64 	%rd47, %rd46;
	add.s64 	%rd48, %rd47, %rd16;
	ld.global.f64 	%fd14, [%rd48];
	fma.rn.f64 	%fd15, %fd13, %fd14, %fd11;
	mul.f64 	%fd16, %fd15, 0d3FC5555555555555;
	add.s64 	%rd49, %rd1, %rd18;
	ld.global.u64 	%rd50, [%rd49];
	cvta.to.global.u64 	%rd51, %rd50;
	add.s64 	%rd52, %rd51, %rd12;
	ld.global.u64 	%rd53, [%rd52];
	cvta.to.global.u64 	%rd54, %rd53;
	add.s64 	%rd55, %rd54, %rd16;
	st.global.f64 	[%rd55], %fd16;
$L__BB1_3:
	setp.eq.s32 	%p9, %r3, 0;
	setp.eq.s32 	%p10, %r11, 0;
	setp.ne.s32 	%p11, %r1, 0;
	or.pred  	%p12, %p9, %p10;
	or.pred  	%p13, %p12, %p11;
	add.s32 	%r25, %r4, -1;
	max.s32 	%r26, %r11, %r3;
	setp.ge.s32 	%p14, %r26, %r25;
	or.pred  	%p15, %p13, %p14;
	@%p15 bra 	$L__BB1_5;
	shr.u32 	%r27, %r4, 31;
	add.s32 	%r28, %r4, %r27;
	shr.s32 	%r29, %r28, 1;
	cvta.to.global.u64 	%rd56, %rd4;
	mul.wide.s32 	%rd57, %r29, 8;
	add.s64 	%rd58, %rd56, %rd57;
	ld.global.u64 	%rd59, [%rd58+-8];
	cvta.to.global.u64 	%rd60, %rd59;
	mul.wide.u32 	%rd61, %r11, 8;
	add.s64 	%rd62, %rd60, %rd61;
	ld.global.u64 	%rd63, [%rd62];
	cvta.to.global.u64 	%rd64, %rd63;
	mul.wide.u32 	%rd65, %r3, 8;
	add.s64 	%rd66, %rd64, %rd65;
	ld.global.f64 	%fd17, [%rd66];
	ld.global.u64 	%rd67, [%rd3+8];
	cvta.to.global.u64 	%rd68, %rd67;
	add.s64 	%rd69, %rd68, %rd61;
	ld.global.u64 	%rd70, [%rd69];
	cvta.to.global.u64 	%rd71, %rd70;
	add.s64 	%rd72, %rd71, %rd65;
	ld.global.f64 	%fd18, [%rd72];
	add.f64 	%fd19, %fd17, %fd18;
	ld.global.u64 	%rd73, [%rd3];
	cvta.to.global.u64 	%rd74, %rd73;
	add.s32 	%r30, %r11, -1;
	mul.wide.u32 	%rd75, %r30, 8;
	add.s64 	%rd76, %rd74, %rd75;
	ld.global.u64 	%rd77, [%rd76];
	cvta.to.global.u64 	%rd78, %rd77;
	add.s64 	%rd79, %rd78, %rd65;
	ld.global.f64 	%fd20, [%rd79];
	add.f64 	%fd21, %fd19, %fd20;
	add.s64 	%rd80, %rd74, %rd61;
	ld.global.u64 	%rd81, [%rd80+8];
	cvta.to.global.u64 	%rd82, %rd81;
	add.s64 	%rd83, %rd82, %rd65;
	ld.global.f64 	%fd22, [%rd83];
	add.f64 	%fd23, %fd21, %fd22;
	ld.global.u64 	%rd84, [%rd80];
	cvta.to.global.u64 	%rd85, %rd84;
	add.s32 	%r31, %r3, -1;
	mul.wide.u32 	%rd86, %r31, 8;
	add.s64 	%rd87, %rd85, %rd86;
	ld.global.f64 	%fd24, [%rd87];
	add.f64 	%fd25, %fd23, %fd24;
	add.s64 	%rd88, %rd85, %rd65;
	ld.global.f64 	%fd26, [%rd88+8];
	add.f64 	%fd27, %fd25, %fd26;
	mul.lo.s32 	%r32, %r4, %r4;
	cvt.rn.f64.u32 	%fd28, %r32;
	rcp.rn.f64 	%fd29, %fd28;
	ld.global.u64 	%rd89, [%rd2];
	cvta.to.global.u64 	%rd90, %rd89;
	add.s64 	%rd91, %rd90, %rd61;
	ld.global.u64 	%rd92, [%rd91];
	cvta.to.global.u64 	%rd93, %rd92;
	add.s64 	%rd94, %rd93, %rd65;
	ld.global.f64 	%fd30, [%rd94];
	fma.rn.f64 	%fd31, %fd29, %fd30, %fd27;
	mul.f64 	%fd32, %fd31, 0d3FC5555555555555;
	ld.global.u64 	%rd95, [%rd1];
	cvta.to.global.u64 	%rd96, %rd95;
	add.s64 	%rd97, %rd96, %rd61;
	ld.global.u64 	%rd98, [%rd97];
	cvta.to.global.u64 	%rd99, %rd98;
	add.s64 	%rd100, %rd99, %rd65;
	st.global.f64 	[%rd100], %fd32;
$L__BB1_5:
	ret;

}


// ===== COMPILED SASS (sm_100) =====

	.target	sm_100

	.elftype	@"ET_EXEC"


//--------------------- .note.nv.tkinfo           --------------------------
	.section	.note.nv.tkinfo,"",@"SHT_NOTE"
	.sectionflags	@"SHF_NOTE_NV_TKINFO"
	.tkinfo
        /*0018*/ 	.word	0x00000002
        /*0030*/ 	.string	""
        /*0030*/ 	.string	"ptxas"
        /*0030*/ 	.string	"Cuda compilation tools, release 13.0, V13.0.88"
        /*0030*/ 	.string	"Build cuda_13.0.r13.0/compiler.36424714_0"
        /*0030*/ 	.string	"-arch sm_100 -m 64 "



//--------------------- .note.nv.cuinfo           --------------------------
	.section	.note.nv.cuinfo,"",@"SHT_NOTE"
	.sectionflags	@"SHF_NOTE_NV_CUINFO"
        /*0018*/ 	.short	0x0002
        /*001a*/ 	.short	0x0064
        /*001c*/ 	.short	0x0082
	.zero		2


//--------------------- .nv.info                  --------------------------
	.section	.nv.info,"",@"SHT_CUDA_INFO"
	.align	4


	//----- nvinfo : EIATTR_REGCOUNT
	.align		4
        /*0000*/ 	.byte	0x04, 0x2f
        /*0002*/ 	.short	(.L_1 - .L_0)
	.align		4
.L_0:
        /*0004*/ 	.word	index@(_Z12jacobi_dual1iPPPdS1_S1_S1_i)
        /*0008*/ 	.word	0x0000001e


	//----- nvinfo : EIATTR_FRAME_SIZE
	.align		4
.L_1:
        /*000c*/ 	.byte	0x04, 0x11
        /*000e*/ 	.short	(.L_3 - .L_2)
	.align		4
.L_2:
        /*0010*/ 	.word	index@($__internal_1_$__cuda_sm20_dblrcp_rn_slowpath_v3)
        /*0014*/ 	.word	0x00000000


	//----- nvinfo : EIATTR_FRAME_SIZE
	.align		4
.L_3:
        /*0018*/ 	.byte	0x04, 0x11
        /*001a*/ 	.short	(.L_5 - .L_4)
	.align		4
.L_4:
        /*001c*/ 	.word	index@(_Z12jacobi_dual1iPPPdS1_S1_S1_i)
        /*0020*/ 	.word	0x00000000


	//----- nvinfo : EIATTR_REGCOUNT
	.align		4
.L_5:
        /*0024*/ 	.byte	0x04, 0x2f
        /*0026*/ 	.short	(.L_7 - .L_6)
	.align		4
.L_6:
        /*0028*/ 	.word	index@(_Z12jacobi_dual2iPPPdS1_S1_S1_i)
        /*002c*/ 	.word	0x0000001a


	//----- nvinfo : EIATTR_FRAME_SIZE
	.align		4
.L_7:
        /*0030*/ 	.byte	0x04, 0x11
        /*0032*/ 	.short	(.L_9 - .L_8)
	.align		4
.L_8:
        /*0034*/ 	.word	index@($__internal_0_$__cuda_sm20_dblrcp_rn_slowpath_v3)
        /*0038*/ 	.word	0x00000000


	//----- nvinfo : EIATTR_FRAME_SIZE
	.align		4
.L_9:
        /*003c*/ 	.byte	0x04, 0x11
        /*003e*/ 	.short	(.L_11 - .L_10)
	.align		4
.L_10:
        /*0040*/ 	.word	index@(_Z12jacobi_dual2iPPPdS1_S1_S1_i)
        /*0044*/ 	.word	0x00000000


	//----- nvinfo : EIATTR_MIN_STACK_SIZE
	.align		4
.L_11:
        /*0048*/ 	.byte	0x04, 0x12
        /*004a*/ 	.short	(.L_13 - .L_12)
	.align		4
.L_12:
        /*004c*/ 	.word	index@(_Z12jacobi_dual2iPPPdS1_S1_S1_i)
        /*0050*/ 	.word	0x00000000


	//----- nvinfo : EIATTR_MIN_STACK_SIZE
	.align		4
.L_13:
        /*0054*/ 	.byte	0x04, 0x12
        /*0056*/ 	.short	(.L_15 - .L_14)
	.align		4
.L_14:
        /*0058*/ 	.word	index@(_Z12jacobi_dual1iPPPdS1_S1_S1_i)
        /*005c*/ 	.word	0x00000000
.L_15:


//--------------------- .nv.compat                --------------------------
	.section	.nv.compat,"",@"SHT_CUDA_COMPAT_INFO"
	.align	4
        /*0000*/ 	.byte	0x02, 0x09, 0x00, 0x00, 0x02, 0x02, 0x01, 0x00, 0x02, 0x05, 0x05, 0x00, 0x03, 0x07, 0x01, 0x01
        /*0010*/ 	.byte	0x02, 0x03, 0x00, 0x00, 0x02, 0x06, 0x01, 0x00, 0x04, 0x0b, 0x08, 0x00, 0x01, 0x00, 0x00, 0x00
        /*0020*/ 	.byte	0x00, 0x00, 0x00, 0x00


//--------------------- .nv.info._Z12jacobi_dual2iPPPdS1_S1_S1_i --------------------------
	.section	.nv.info._Z12jacobi_dual2iPPPdS1_S1_S1_i,"",@"SHT_CUDA_INFO"
	.sectionflags	@""
	.align	4


	//----- nvinfo : EIATTR_CUDA_API_VERSION
	.align		4
        /*0000*/ 	.byte	0x04, 0x37
        /*0002*/ 	.short	(.L_17 - .L_16)
.L_16:
        /*0004*/ 	.word	0x00000082


	//----- nvinfo : EIATTR_KPARAM_INFO
	.align		4
.L_17:
        /*0008*/ 	.byte	0x04, 0x17
        /*000a*/ 	.short	(.L_19 - .L_18)
.L_18:
        /*000c*/ 	.word	0x00000000
        /*0010*/ 	.short	0x0005
        /*0012*/ 	.short	0x0028
        /*0014*/ 	.byte	0x00, 0xf0, 0x11, 0x00


	//----- nvinfo : EIATTR_KPARAM_INFO
	.align		4
.L_19:
        /*0018*/ 	.byte	0x04, 0x17
        /*001a*/ 	.short	(.L_21 - .L_20)
.L_20:
        /*001c*/ 	.word	0x00000000
        /*0020*/ 	.short	0x0004
        /*0022*/ 	.short	0x0020
        /*0024*/ 	.byte	0x00, 0xf5, 0x21, 0x00


	//----- nvinfo : EIATTR_KPARAM_INFO
	.align		4
.L_21:
        /*0028*/ 	.byte	0x04, 0x17
        /*002a*/ 	.short	(.L_23 - .L_22)
.L_22:
        /*002c*/ 	.word	0x00000000
        /*0030*/ 	.short	0x0003
        /*0032*/ 	.short	0x0018
        /*0034*/ 	.byte	0x00, 0xf5, 0x21, 0x00


	//----- nvinfo : EIATTR_KPARAM_INFO
	.align		4
.L_23:
        /*0038*/ 	.byte	0x04, 0x17
        /*003a*/ 	.short	(.L_25 - .L_24)
.L_24:
        /*003c*/ 	.word	0x00000000
        /*0040*/ 	.short	0x0002
        /*0042*/ 	.short	0x0010
        /*0044*/ 	.byte	0x00, 0xf5, 0x21, 0x00


	//----- nvinfo : EIATTR_KPARAM_INFO
	.align		4
.L_25:
        /*0048*/ 	.byte	0x04, 0x17
        /*004a*/ 	.short	(.L_27 - .L_26)
.L_26:
        /*004c*/ 	.word	0x00000000
        /*0050*/ 	.short	0x0001
        /*0052*/ 	.short	0x0008
        /*0054*/ 	.byte	0x00, 0xf5, 0x21, 0x00


	//----- nvinfo : EIATTR_KPARAM_INFO
	.align		4
.L_27:
        /*0058*/ 	.byte	0x04, 0x17
        /*005a*/ 	.short	(.L_29 - .L_28)
.L_28:
        /*005c*/ 	.word	0x00000000
        /*0060*/ 	.short	0x0000
        /*0062*/ 	.short	0x0000
        /*0064*/ 	.byte	0x00, 0xf0, 0x11, 0x00


	//----- nvinfo : EIATTR_SPARSE_MMA_MASK
	.align		4
.L_29:
        /*0068*/ 	.byte	0x03, 0x50
        /*006a*/ 	.short	0x0000


	//----- nvinfo : EIATTR_MAXREG_COUNT
	.align		4
        /*006c*/ 	.byte	0x03, 0x1b
        /*006e*/ 	.short	0x00ff


	//----- nvinfo : EIATTR_MERCURY_ISA_VERSION
	.align		4
        /*0070*/ 	.byte	0x03, 0x5f
        /*0072*/ 	.short	0x0101


	//----- nvinfo : EIATTR_VRC_CTA_INIT_COUNT
	.align		4
        /*0074*/ 	.byte	0x02, 0x4a
	.zero		1
	.zero		1


	//----- nvinfo : EIATTR_EXIT_INSTR_OFFSETS
	.align		4
        /*0078*/ 	.byte	0x04, 0x1c
        /*007a*/ 	.short	(.L_31 - .L_30)


	//   ....[0]....
.L_30:
        /*007c*/ 	.word	0x00000690


	//   ....[1]....
        /*0080*/ 	.word	0x00000b00


	//----- nvinfo : EIATTR_CRS_STACK_SIZE
	.align		4
.L_31:
        /*0084*/ 	.byte	0x04, 0x1e
        /*0086*/ 	.short	(.L_33 - .L_32)
.L_32:
        /*0088*/ 	.word	0x00000000


	//----- nvinfo : EIATTR_CBANK_PARAM_SIZE
	.align		4
.L_33:
        /*008c*/ 	.byte	0x03, 0x19
        /*008e*/ 	.short	0x002c


	//----- nvinfo : EIATTR_PARAM_CBANK
	.align		4
        /*0090*/ 	.byte	0x04, 0x0a
        /*0092*/ 	.short	(.L_35 - .L_34)
	.align		4
.L_34:
        /*0094*/ 	.word	index@(.nv.constant0._Z12jacobi_dual2iPPPdS1_S1_S1_i)
        /*0098*/ 	.short	0x0380
        /*009a*/ 	.short	0x002c


	//----- nvinfo : EIATTR_SW_WAR
	.align		4
.L_35:
        /*009c*/ 	.byte	0x04, 0x36
        /*009e*/ 	.short	(.L_37 - .L_36)
.L_36:
        /*00a0*/ 	.word	0x00000008
.L_37:


//--------------------- .nv.info._Z12jacobi_dual1iPPPdS1_S1_S1_i --------------------------
	.section	.nv.info._Z12jacobi_dual1iPPPdS1_S1_S1_i,"",@"SHT_CUDA_INFO"
	.sectionflags	@""
	.align	4


	//----- nvinfo : EIATTR_CUDA_API_VERSION
	.align		4
        /*0000*/ 	.byte	0x04, 0x37
        /*0002*/ 	.short	(.L_39 - .L_38)
.L_38:
        /*0004*/ 	.word	0x00000082


	//----- nvinfo : EIATTR_KPARAM_INFO
	.align		4
.L_39:
        /*0008*/ 	.byte	0x04, 0x17
        /*000a*/ 	.short	(.L_41 - .L_40)
.L_40:
        /*000c*/ 	.word	0x00000000
        /*0010*/ 	.short	0x0005
        /*0012*/ 	.short	0x0028
        /*0014*/ 	.byte	0x00, 0xf0, 0x11, 0x00


	//----- nvinfo : EIATTR_KPARAM_INFO
	.align		4
.L_41:
        /*0018*/ 	.byte	0x04, 0x17
        /*001a*/ 	.short	(.L_43 - .L_42)
.L_42:
        /*001c*/ 	.word	0x00000000
        /*0020*/ 	.short	0x0004
        /*0022*/ 	.short	0x0020
        /*0024*/ 	.byte	0x00, 0xf5, 0x21, 0x00


	//----- nvinfo : EIATTR_KPARAM_INFO
	.align		4
.L_43:
        /*0028*/ 	.byte	0x04, 0x17
        /*002a*/ 	.short	(.L_45 - .L_44)
.L_44:
        /*002c*/ 	.word	0x00000000
        /*0030*/ 	.short	0x0003
        /*0032*/ 	.short	0x0018
        /*0034*/ 	.byte	0x00, 0xf5, 0x21, 0x00


	//----- nvinfo : EIATTR_KPARAM_INFO
	.align		4
.L_45:
        /*0038*/ 	.byte	0x04, 0x17
        /*003a*/ 	.short	(.L_47 - .L_46)
.L_46:
        /*003c*/ 	.word	0x00000000
        /*0040*/ 	.short	0x0002
        /*0042*/ 	.short	0x0010
        /*0044*/ 	.byte	0x00, 0xf5, 0x21, 0x00


	//----- nvinfo : EIATTR_KPARAM_INFO
	.align		4
.L_47:
        /*0048*/ 	.byte	0x04, 0x17
        /*004a*/ 	.short	(.L_49 - .L_48)
.L_48:
        /*004c*/ 	.word	0x00000000
        /*0050*/ 	.short	0x0001
        /*0052*/ 	.short	0x0008
        /*0054*/ 	.byte	0x00, 0xf5, 0x21, 0x00


	//----- nvinfo : EIATTR_KPARAM_INFO
	.align		4
.L_49:
        /*0058*/ 	.byte	0x04, 0x17
        /*005a*/ 	.short	(.L_51 - .L_50)
.L_50:
        /*005c*/ 	.word	0x00000000
        /*0060*/ 	.short	0x0000
        /*0062*/ 	.short	0x0000
        /*0064*/ 	.byte	0x00, 0xf0, 0x11, 0x00


	//----- nvinfo : EIATTR_SPARSE_MMA_MASK
	.align		4
.L_51:
        /*0068*/ 	.byte	0x03, 0x50
        /*006a*/ 	.short	0x0000


	//----- nvinfo : EIATTR_MAXREG_COUNT
	.align		4
        /*006c*/ 	.byte	0x03, 0x1b
        /*006e*/ 	.short	0x00ff


	//----- nvinfo : EIATTR_MERCURY_ISA_VERSION
	.align		4
        /*0070*/ 	.byte	0x03, 0x5f
        /*0072*/ 	.short	0x0101


	//----- nvinfo : EIATTR_VRC_CTA_INIT_COUNT
	.align		4
        /*0074*/ 	.byte	0x02, 0x4a
	.zero		1
	.zero		1


	//----- nvinfo : EIATTR_EXIT_INSTR_OFFSETS
	.align		4
        /*0078*/ 	.byte	0x04, 0x1c
        /*007a*/ 	.short	(.L_53 - .L_52)


	//   ....[0]....
.L_52:
        /*007c*/ 	.word	0x00000100


	//   ....[1]....
        /*0080*/ 	.word	0x00000610


	//   ....[2]....
        /*0084*/ 	.word	0x00000a80


	//----- nvinfo : EIATTR_CRS_STACK_SIZE
	.align		4
.L_53:
        /*0088*/ 	.byte	0x04, 0x1e
        /*008a*/ 	.short	(.L_55 - .L_54)
.L_54:
        /*008c*/ 	.word	0x00000000


	//----- nvinfo : EIATTR_CBANK_PARAM_SIZE
	.align		4
.L_55:
        /*0090*/ 	.byte	0x03, 0x19
        /*0092*/ 	.short	0x002c


	//----- nvinfo : EIATTR_PARAM_CBANK
	.align		4
        /*0094*/ 	.byte	0x04, 0x0a
        /*0096*/ 	.short	(.L_57 - .L_56)
	.align		4
.L_56:
        /*0098*/ 	.word	index@(.nv.constant0._Z12jacobi_dual1iPPPdS1_S1_S1_i)
        /*009c*/ 	.short	0x0380
        /*009e*/ 	.short	0x002c


	//----- nvinfo : EIATTR_SW_WAR
	.align		4
.L_57:
        /*00a0*/ 	.byte	0x04, 0x36
        /*00a2*/ 	.short	(.L_59 - .L_58)
.L_58:
        /*00a4*/ 	.word	0x00000008
.L_59:


//--------------------- .nv.callgraph             --------------------------
	.section	.nv.callgraph,"",@"SHT_CUDA_CALLGRAPH"
	.align	4
	.sectionentsize	8
	.align		4
        /*0000*/ 	.word	0x00000000
	.align		4
        /*0004*/ 	.word	0xffffffff
	.align		4
        /*0008*/ 	.word	0x00000000
	.align		4
        /*000c*/ 	.word	0xfffffffe
	.align		4
        /*0010*/ 	.word	0x00000000
	.align		4
        /*0014*/ 	.word	0xfffffffd
	.align		4
        /*0018*/ 	.word	0x00000000
	.align		4
        /*001c*/ 	.word	0xfffffffc


//--------------------- .text._Z12jacobi_dual2iPPPdS1_S1_S1_i --------------------------
	.section	.text._Z12jacobi_dual2iPPPdS1_S1_S1_i,"ax",@progbits
	.align	128
        .global         _Z12jacobi_dual2iPPPdS1_S1_S1_i
        .type           _Z12jacobi_dual2iPPPdS1_S1_S1_i,@function
        .size           _Z12jacobi_dual2iPPPdS1_S1_S1_i,(.L_x_18 - _Z12jacobi_dual2iPPPdS1_S1_S1_i)
        .other          _Z12jacobi_dual2iPPPdS1_S1_S1_i,@"STO_CUDA_ENTRY STV_DEFAULT"
_Z12jacobi_dual2iPPPdS1_S1_S1_i:
.text._Z12jacobi_dual2iPPPdS1_S1_S1_i:
[----:B------:R-:W-:Y:S01]  /*0000*/  LDC R1, c[0x0][0x37c] ;  /* 0x0000df00ff017b82 */ /* 0x000fe20000000800 */
[----:B------:R-:W0:Y:S07]  /*0010*/  S2R R2, SR_TID.Z ;  /* 0x0000000000027919 */ /* 0x000e2e0000002300 */
[----:B------:R-:W1:Y:S01]  /*0020*/  LDC R0, c[0x0][0x360] ;  /* 0x0000d800ff007b82 */ /* 0x000e620000000800 */
[----:B------:R-:W-:Y:S01]  /*0030*/  BSSY.RECONVERGENT B0, `(.L_x_0) ;  /* 0x000005e000007945 */ /* 0x000fe20003800200 */
[----:B------:R-:W2:Y:S01]  /*0040*/  S2R R5, SR_TID.Y ;  /* 0x0000000000057919 */ /* 0x000ea20000002200 */
[----:B------:R-:W1:Y:S05]  /*0050*/  S2R R3, SR_TID.X ;  /* 0x0000000000037919 */ /* 0x000e6a0000002100 */
[----:B------:R-:W2:Y:S08]  /*0060*/  LDC R6, c[0x0][0x364] ;  /* 0x0000d900ff067b82 */ /* 0x000eb00000000800 */
[----:B------:R-:W0:Y:S08]  /*0070*/  S2UR UR6, SR_CTAID.Z ;  /* 0x00000000000679c3 */ /* 0x000e300000002700 */
[----:B------:R-:W0:Y:S08]  /*0080*/  LDC R7, c[0x0][0x368] ;  /* 0x0000da00ff077b82 */ /* 0x000e300000000800 */
[----:B------:R-:W2:Y:S08]  /*0090*/  S2UR UR5, SR_CTAID.Y ;  /* 0x00000000000579c3 */ /* 0x000eb00000002600 */
[----:B------:R-:W1:Y:S01]  /*00a0*/  S2UR UR4, SR_CTAID.X ;  /* 0x00000000000479c3 */ /* 0x000e620000002500 */
[----:B0-----:R-:W-:-:S05]  /*00b0*/  IMAD R7, R7, UR6, R2 ;  /* 0x0000000607077c24 */ /* 0x001fca000f8e0202 */
[----:B------:R-:W-:Y:S01]  /*00c0*/  ISETP.NE.AND P0, PT, R7, RZ, PT ;  /* 0x000000ff0700720c */ /* 0x000fe20003f05270 */
[----:B--2---:R-:W-:-:S05]  /*00d0*/  IMAD R6, R6, UR5, R5 ;  /* 0x0000000506067c24 */ /* 0x004fca000f8e0205 */
[----:B------:R-:W-:Y:S01]  /*00e0*/  ISETP.EQ.OR P0, PT, R6, RZ, !P0 ;  /* 0x000000ff0600720c */ /* 0x000fe20004702670 */
[----:B-1----:R-:W-:Y:S01]  /*00f0*/  IMAD R0, R0, UR4, R3 ;  /* 0x0000000400007c24 */ /* 0x002fe2000f8e0203 */
[----:B------:R-:W0:Y:S04]  /*0100*/  LDCU.64 UR4, c[0x0][0x358] ;  /* 0x00006b00ff0477ac */ /* 0x000e280008000a00 */
[----:B------:R-:W-:-:S13]  /*0110*/  ISETP.LT.OR P0, PT, R0, 0x1, P0 ;  /* 0x000000010000780c */ /* 0x000fda0000701670 */
[----:B------:R-:W-:Y:S05]  /*0120*/  @P0 BRA `(.L_x_1) ;  /* 0x0000000400380947 */ /* 0x000fea0003800000 */
[----:B------:R-:W1:Y:S01]  /*0130*/  LDC R8, c[0x0][0x380] ;  /* 0x0000e000ff087b82 */ /* 0x000e620000000800 */
[----:B------:R-:W-:Y:S02]  /*0140*/  VIMNMX R4, PT, PT, R6, R7, !PT ;  /* 0x0000000706047248 */ /* 0x000fe40007fe0100 */
[C---:B-1----:R-:W-:Y:S02]  /*0150*/  IADD3 R3, PT, PT, R8.reuse, -0x1, RZ ;  /* 0xffffffff08037810 */ /* 0x042fe40007ffe0ff */
[----:B------:R-:W-:Y:S02]  /*0160*/  LEA.HI R2, R8, R8, RZ, 0x1 ;  /* 0x0000000808027211 */ /* 0x000fe400078f08ff */
[----:B------:R-:W-:Y:S02]  /*0170*/  ISETP.GE.AND P0, PT, R4, R3, PT ;  /* 0x000000030400720c */ /* 0x000fe40003f06270 */
[----:B------:R-:W-:-:S04]  /*0180*/  LEA.HI.SX32 R3, R2, 0xffffffff, 0x1f ;  /* 0xffffffff02037811 */ /* 0x000fc800078ffaff */
[----:B------:R-:W-:-:S13]  /*0190*/  ISETP.GE.OR P0, PT, R0, R3, P0 ;  /* 0x000000030000720c */ /* 0x000fda0000706670 */
[----:B------:R-:W-:Y:S05]  /*01a0*/  @P0 BRA `(.L_x_1) ;  /* 0x0000000400180947 */ /* 0x000fea0003800000 */
[----:B------:R-:W1:Y:S01]  /*01b0*/  LDC.64 R4, c[0x0][0x390] ;  /* 0x0000e400ff047b82 */ /* 0x000e620000000a00 */
[----:B------:R-:W-:-:S05]  /*01c0*/  IADD3 R3, PT, PT, R0, -0x1, RZ ;  /* 0xffffffff00037810 */ /* 0x000fca0007ffe0ff */
[----:B-1----:R-:W-:-:S04]  /*01d0*/  IMAD.WIDE.U32 R2, R3, 0x8, R4 ;  /* 0x0000000803027825 */ /* 0x002fc800078e0004 */
[----:B------:R-:W-:Y:S02]  /*01e0*/  IMAD.WIDE.U32 R4, R0, 0x8, R4 ;  /* 0x0000000800047825 */ /* 0x000fe400078e0004 */
[----:B0-----:R-:W2:Y:S04]  /*01f0*/  LDG.E.64 R2, desc[UR4][R2.64] ;  /* 0x0000000402027981 */ /* 0x001ea8000c1e1b00 */
[----:B------:R-:W3:Y:S04]  /*0200*/  LDG.E.64 R10, desc[UR4][R4.64+0x8] ;  /* 0x00000804040a7981 */ /* 0x000ee8000c1e1b00 */
[----:B------:R-:W4:Y:S01]  /*0210*/  LDG.E.64 R14, desc[UR4][R4.64] ;  /* 0x00000004040e7981 */ /* 0x000f22000c1e1b00 */
[----:B------:R-:W-:-:S02]  /*0220*/  VIADD R21, R6, 0xffffffff ;  /* 0xffffffff06157836 */ /* 0x000fc40000000000 */
[----:B--2---:R-:W-:-:S04]  /*0230*/  IMAD.WIDE.U32 R16, R6, 0x8, R2 ;  /* 0x0000000806107825 */ /* 0x004fc800078e0002 */
[----:B---3--:R-:W-:Y:S02]  /*0240*/  IMAD.WIDE.U32 R18, R6, 0x8, R10 ;  /* 0x0000000806127825 */ /* 0x008fe400078e000a */
[----:B------:R-:W2:Y:S04]  /*0250*/  LDG.E.64 R16, desc[UR4][R16.64] ;  /* 0x0000000410107981 */ /* 0x000ea8000c1e1b00 */
[----:B------:R-:W3:Y:S01]  /*0260*/  LDG.E.64 R18, desc[UR4][R18.64] ;  /* 0x0000000412127981 */ /* 0x000ee2000c1e1b00 */
[----:B----4-:R-:W-:-:S05]  /*0270*/  IMAD.WIDE.U32 R20, R21, 0x8, R14 ;  /* 0x0000000815147825 */ /* 0x010fca00078e000e */
[----:B------:R-:W4:Y:S01]  /*0280*/  LDG.E.64 R12, desc[UR4][R20.64] ;  /* 0x00000004140c7981 */ /* 0x000f22000c1e1b00 */
[----:B------:R-:W-:-:S05]  /*0290*/  IMAD.WIDE.U32 R22, R6, 0x8, R14 ;  /* 0x0000000806167825 */ /* 0x000fca00078e000e */
[----:B------:R-:W5:Y:S04]  /*02a0*/  LDG.E.64 R14, desc[UR4][R22.64+0x8] ;  /* 0x00000804160e7981 */ /* 0x000f68000c1e1b00 */
[----:B------:R-:W5:Y:S01]  /*02b0*/  LDG.E.64 R10, desc[UR4][R22.64] ;  /* 0x00000004160a7981 */ /* 0x000f62000c1e1b00 */
[----:B------:R-:W-:Y:S02]  /*02c0*/  IMAD R8, R8, R8, RZ ;  /* 0x0000000808087224 */ /* 0x000fe400078e02ff */
[----:B--2---:R-:W-:-:S04]  /*02d0*/  IMAD.WIDE.U32 R4, R7, 0x8, R16 ;  /* 0x0000000807047825 */ /* 0x004fc800078e0010 */
[C---:B---3--:R-:W-:Y:S02]  /*02e0*/  IMAD.WIDE.U32 R2, R7.reuse, 0x8, R18 ;  /* 0x0000000807027825 */ /* 0x048fe400078e0012 */
[----:B------:R-:W2:Y:S04]  /*02f0*/  LDG.E.64 R4, desc[UR4][R4.64] ;  /* 0x0000000404047981 */ /* 0x000ea8000c1e1b00 */
[----:B------:R-:W2:Y:S01]  /*0300*/  LDG.E.64 R2, desc[UR4][R2.64] ;  /* 0x0000000402027981 */ /* 0x000ea2000c1e1b00 */
[C---:B----4-:R-:W-:Y:S01]  /*0310*/  IMAD.WIDE.U32 R12, R7.reuse, 0x8, R12 ;  /* 0x00000008070c7825 */ /* 0x050fe200078e000c */
[----:B------:R-:W-:-:S05]  /*0320*/  IADD3 R17, PT, PT, R7, -0x1, RZ ;  /* 0xffffffff07117810 */ /* 0x000fca0007ffe0ff */
[----:B------:R-:W3:Y:S01]  /*0330*/  LDG.E.64 R12, desc[UR4][R12.64] ;  /* 0x000000040c0c7981 */ /* 0x000ee2000c1e1b00 */
[----:B-----5:R-:W-:-:S04]  /*0340*/  IMAD.WIDE.U32 R14, R7, 0x8, R14 ;  /* 0x00000008070e7825 */ /* 0x020fc800078e000e */
[--C-:B------:R-:W-:Y:S02]  /*0350*/  IMAD.WIDE.U32 R16, R17, 0x8, R10.reuse ;  /* 0x0000000811107825 */ /* 0x100fe400078e000a */
[----:B------:R-:W4:Y:S02]  /*0360*/  LDG.E.64 R14, desc[UR4][R14.64] ;  /* 0x000000040e0e7981 */ /* 0x000f24000c1e1b00 */
[----:B------:R-:W-:Y:S02]  /*0370*/  IMAD.WIDE.U32 R10, R7, 0x8, R10 ;  /* 0x00000008070a7825 */ /* 0x000fe400078e000a */
[----:B------:R-:W5:Y:S04]  /*0380*/  LDG.E.64 R16, desc[UR4][R16.64] ;  /* 0x0000000410107981 */ /* 0x000f68000c1e1b00 */
[----:B------:R-:W5:Y:S01]  /*0390*/  LDG.E.64 R10, desc[UR4][R10.64+0x8] ;  /* 0x000008040a0a7981 */ /* 0x000f62000c1e1b00 */
[----:B------:R-:W0:Y:S08]  /*03a0*/  I2F.F64.U32 R8, R8 ;  /* 0x0000000800087312 */ /* 0x000e300000201800 */
[----:B0-----:R-:W0:Y:S01]  /*03b0*/  MUFU.RCP64H R19, R9 ;  /* 0x0000000900137308 */ /* 0x001e220000001800 */
[----:B------:R-:W-:-:S04]  /*03c0*/  IADD3 R18, PT, PT, R9, 0x300402, RZ ;  /* 0x0030040209127810 */ /* 0x000fc80007ffe0ff */
[----:B------:R-:W-:Y:S02]  /*03d0*/  FSETP.GEU.AND P0, PT, |R18|, 5.8789094863358348022e-39, PT ;  /* 0x004004021200780b */ /* 0x000fe40003f0e200 */
[----:B0-----:R-:W-:-:S08]  /*03e0*/  DFMA R20, -R8, R18, 1 ;  /* 0x3ff000000814742b */ /* 0x001fd00000000112 */
[----:B------:R-:W-:-:S08]  /*03f0*/  DFMA R20, R20, R20, R20 ;  /* 0x000000141414722b */ /* 0x000fd00000000014 */
[----:B------:R-:W-:Y:S02]  /*0400*/  DFMA R20, R18, R20, R18 ;  /* 0x000000141214722b */ /* 0x000fe40000000012 */
[----:B--2---:R-:W-:-:S06]  /*0410*/  DADD R2, R4, R2 ;  /* 0x0000000004027229 */ /* 0x004fcc0000000002 */
[----:B------:R-:W-:Y:S02]  /*0420*/  DFMA R4, -R8, R20, 1 ;  /* 0x3ff000000804742b */ /* 0x000fe40000000114 */
[----:B---3--:R-:W-:-:S08]  /*0430*/  DADD R2, R2, R12 ;  /* 0x0000000002027229 */ /* 0x008fd0000000000c */
[----:B----4-:R-:W-:-:S08]  /*0440*/  DADD R2, R2, R14 ;  /* 0x0000000002027229 */ /* 0x010fd0000000000e */
[----:B-----5:R-:W-:Y:S02]  /*0450*/  DADD R16, R2, R16 ;  /* 0x0000000002107229 */ /* 0x020fe40000000010 */
[----:B------:R-:W-:-:S06]  /*0460*/  DFMA R2, R20, R4, R20 ;  /* 0x000000041402722b */ /* 0x000fcc0000000014 */
[----:B------:R-:W-:Y:S01]  /*0470*/  DADD R10, R16, R10 ;  /* 0x00000000100a7229 */ /* 0x000fe2000000000a */
[----:B------:R-:W-:Y:S10]  /*0480*/  @P0 BRA `(.L_x_2) ;  /* 0x0000000000180947 */ /* 0x000ff40003800000 */
[----:B------:R-:W-:Y:S01]  /*0490*/  LOP3.LUT R2, R9, 0x7fffffff, RZ, 0xc0, !PT ;  /* 0x7fffffff09027812 */ /* 0x000fe200078ec0ff */
[----:B------:R-:W-:Y:S01]  /*04a0*/  IMAD.MOV.U32 R12, RZ, RZ, R8 ;  /* 0x000000ffff0c7224 */ /* 0x000fe200078e0008 */
[----:B------:R-:W-:Y:S02]  /*04b0*/  MOV R3, R9 ;  /* 0x0000000900037202 */ /* 0x000fe40000000f00 */
[----:B------:R-:W-:Y:S02]  /*04c0*/  IADD3 R14, PT, PT, R2, -0x100000, RZ ;  /* 0xfff00000020e7810 */ /* 0x000fe40007ffe0ff */
[----:B------:R-:W-:-:S07]  /*04d0*/  MOV R8, 0x4f0 ;  /* 0x000004f000087802 */ /* 0x000fce0000000f00 */
[----:B------:R-:W-:Y:S05]  /*04e0*/  CALL.REL.NOINC `($__internal_0_$__cuda_sm20_dblrcp_rn_slowpath_v3) ;  /* 0x0000000400887944 */ /* 0x000fea0003c00000 */
.L_x_2:
[----:B------:R-:W0:Y:S08]  /*04f0*/  LDC.64 R4, c[0x0][0x398] ;  /* 0x0000e600ff047b82 */ /* 0x000e300000000a00 */
[----:B------:R-:W1:Y:S01]  /*0500*/  LDC.64 R14, c[0x0][0x388] ;  /* 0x0000e200ff0e7b82 */ /* 0x000e620000000a00 */
[----:B0-----:R-:W-:-:S06]  /*0510*/  IMAD.WIDE.U32 R4, R0, 0x8, R4 ;  /* 0x0000000800047825 */ /* 0x001fcc00078e0004 */
[----:B------:R-:W2:Y:S01]  /*0520*/  LDG.E.64 R4, desc[UR4][R4.64] ;  /* 0x0000000404047981 */ /* 0x000ea2000c1e1b00 */
[----:B-1----:R-:W-:-:S06]  /*0530*/  IMAD.WIDE.U32 R14, R0, 0x8, R14 ;  /* 0x00000008000e7825 */ /* 0x002fcc00078e000e */
[----:B------:R-:W3:Y:S01]  /*0540*/  LDG.E.64 R14, desc[UR4][R14.64] ;  /* 0x000000040e0e7981 */ /* 0x000ee2000c1e1b00 */
[----:B--2---:R-:W-:-:S06]  /*0550*/  IMAD.WIDE.U32 R8, R6, 0x8, R4 ;  /* 0x0000000806087825 */ /* 0x004fcc00078e0004 */
[----:B------:R-:W2:Y:S01]  /*0560*/  LDG.E.64 R8, desc[UR4][R8.64] ;  /* 0x0000000408087981 */ /* 0x000ea2000c1e1b00 */
[----:B---3--:R-:W-:-:S06]  /*0570*/  IMAD.WIDE.U32 R16, R6, 0x8, R14 ;  /* 0x0000000806107825 */ /* 0x008fcc00078e000e */
[----:B------:R-:W3:Y:S01]  /*0580*/  LDG.E.64 R16, desc[UR4][R16.64] ;  /* 0x0000000410107981 */ /* 0x000ee2000c1e1b00 */
[----:B--2---:R-:W-:-:S06]  /*0590*/  IMAD.WIDE.U32 R12, R7, 0x8, R8 ;  /* 0x00000008070c7825 */ /* 0x004fcc00078e0008 */
[----:B------:R-:W2:Y:S01]  /*05a0*/  LDG.E.64 R12, desc[UR4][R12.64] ;  /* 0x000000040c0c7981 */ /* 0x000ea2000c1e1b00 */
[----:B------:R-:W-:Y:S01]  /*05b0*/  UMOV UR6, 0x55555555 ;  /* 0x5555555500067882 */ /* 0x000fe20000000000 */
[----:B------:R-:W-:Y:S01]  /*05c0*/  UMOV UR7, 0x3fc55555 ;  /* 0x3fc5555500077882 */ /* 0x000fe20000000000 */
[----:B---3--:R-:W-:Y:S01]  /*05d0*/  IMAD.WIDE.U32 R4, R7, 0x8, R16 ;  /* 0x0000000807047825 */ /* 0x008fe200078e0010 */
[----:B--2---:R-:W-:-:S08]  /*05e0*/  DFMA R2, R12, R2, R10 ;  /* 0x000000020c02722b */ /* 0x004fd0000000000a */
[----:B------:R-:W-:-:S07]  /*05f0*/  DMUL R2, R2, UR6 ;  /* 0x0000000602027c28 */ /* 0x000fce0008000000 */
[----:B------:R1:W-:Y:S04]  /*0600*/  STG.E.64 desc[UR4][R4.64], R2 ;  /* 0x0000000204007986 */ /* 0x0003e8000c101b04 */
.L_x_1:
[----:B0-----:R-:W-:Y:S05]  /*0610*/  BSYNC.RECONVERGENT B0 ;  /* 0x0000000000007941 */ /* 0x001fea0003800200 */
.L_x_0:
[----:B-1----:R-:W0:Y:S01]  /*0620*/  LDC R2, c[0x0][0x380] ;  /* 0x0000e000ff027b82 */ /* 0x002e220000000800 */
[C---:B------:R-:W-:Y:S02]  /*0630*/  ISETP.NE.AND P0, PT, R6.reuse, RZ, PT ;  /* 0x000000ff0600720c */ /* 0x040fe40003f05270 */
[----:B------:R-:W-:Y:S02]  /*0640*/  VIMNMX R4, PT, PT, R6, R7, !PT ;  /* 0x0000000706047248 */ /* 0x000fe40007fe0100 */
[----:B------:R-:W-:-:S04]  /*0650*/  ISETP.EQ.OR P0, PT, R7, RZ, !P0 ;  /* 0x000000ff0700720c */ /* 0x000fc80004702670 */
[----:B------:R-:W-:Y:S01]  /*0660*/  ISETP.NE.OR P0, PT, R0, RZ, P0 ;  /* 0x000000ff0000720c */ /* 0x000fe20000705670 */
[----:B0-----:R-:W-:-:S05]  /*0670*/  VIADD R3, R2, 0xffffffff ;  /* 0xffffffff02037836 */ /* 0x001fca0000000000 */
[----:B------:R-:W-:-:S13]  /*0680*/  ISETP.GE.OR P0, PT, R4, R3, P0 ;  /* 0x000000030400720c */ /* 0x000fda0000706670 */
[----:B------:R-:W-:Y:S05]  /*0690*/  @P0 EXIT ;  /* 0x000000000000094d */ /* 0x000fea0003800000 */
[----:B------:R-:W0:Y:S01]  /*06a0*/  LDC.64 R4, c[0x0][0x3a0] ;  /* 0x0000e800ff047b82 */ /* 0x000e220000000a00 */
[----:B------:R-:W-:-:S04]  /*06b0*/  LEA.HI R3, R2, R2, RZ, 0x1 ;  /* 0x0000000202037211 */ /* 0x000fc800078f08ff */
[----:B------:R-:W-:-:S03]  /*06c0*/  SHF.R.S32.HI R3, RZ, 0x1, R3 ;  /* 0x00000001ff037819 */ /* 0x000fc60000011403 */
[----:B------:R-:W1:Y:S02]  /*06d0*/  LDC.64 R20, c[0x0][0x390] ;  /* 0x0000e400ff147b82 */ /* 0x000e640000000a00 */
[----:B0-----:R-:W-:-:S06]  /*06e0*/  IMAD.WIDE R4, R3, 0x8, R4 ;  /* 0x0000000803047825 */ /* 0x001fcc00078e0204 */
[----:B------:R-:W2:Y:S04]  /*06f0*/  LDG.E.64 R4, desc[UR4][R4.64+-0x8] ;  /* 0xfffff80404047981 */ /* 0x000ea8000c1e1b00 */
[----:B-1----:R-:W3:Y:S04]  /*0700*/  LDG.E.64 R8, desc[UR4][R20.64+0x8] ;  /* 0x0000080414087981 */ /* 0x002ee8000c1e1b00 */
[----:B------:R-:W4:Y:S01]  /*0710*/  LDG.E.64 R10, desc[UR4][R20.64] ;  /* 0x00000004140a7981 */ /* 0x000f22000c1e1b00 */
[C---:B------:R-:W-:Y:S01]  /*0720*/  IADD3 R19, PT, PT, R6.reuse, -0x1, RZ ;  /* 0xffffffff06137810 */ /* 0x040fe20007ffe0ff */
[----:B--2---:R-:W-:-:S04]  /*0730*/  IMAD.WIDE.U32 R14, R6, 0x8, R4 ;  /* 0x00000008060e7825 */ /* 0x004fc800078e0004 */
[----:B---3--:R-:W-:Y:S02]  /*0740*/  IMAD.WIDE.U32 R16, R6, 0x8, R8 ;  /* 0x0000000806107825 */ /* 0x008fe400078e0008 */
[----:B------:R-:W2:Y:S04]  /*0750*/  LDG.E.64 R14, desc[UR4][R14.64] ;  /* 0x000000040e0e7981 */ /* 0x000ea8000c1e1b00 */
[----:B------:R-:W3:Y:S01]  /*0760*/  LDG.E.64 R16, desc[UR4][R16.64] ;  /* 0x0000000410107981 */ /* 0x000ee2000c1e1b00 */
[----:B----4-:R-:W-:-:S04]  /*0770*/  IMAD.WIDE.U32 R18, R19, 0x8, R10 ;  /* 0x0000000813127825 */ /* 0x010fc800078e000a */
[----:B------:R-:W-:Y:S02]  /*0780*/  IMAD.WIDE.U32 R22, R6, 0x8, R10 ;  /* 0x0000000806167825 */ /* 0x000fe400078e000a */
[----:B------:R-:W4:Y:S04]  /*0790*/  LDG.E.64 R18, desc[UR4][R18.64] ;  /* 0x0000000412127981 */ /* 0x000f28000c1e1b00 */
[----:B------:R-:W5:Y:S04]  /*07a0*/  LDG.E.64 R12, desc[UR4][R22.64+0x8] ;  /* 0x00000804160c7981 */ /* 0x000f68000c1e1b00 */
[----:B------:R-:W5:Y:S01]  /*07b0*/  LDG.E.64 R4, desc[UR4][R22.64] ;  /* 0x0000000416047981 */ /* 0x000f62000c1e1b00 */
[----:B------:R-:W-:-:S06]  /*07c0*/  IMAD R2, R2, R2, RZ ;  /* 0x0000000202027224 */ /* 0x000fcc00078e02ff */
[----:B------:R-:W0:Y:S01]  /*07d0*/  I2F.F64.U32 R2, R2 ;  /* 0x0000000200027312 */ /* 0x000e220000201800 */
[----:B--2---:R-:W-:-:S04]  /*07e0*/  IMAD.WIDE.U32 R10, R7, 0x8, R14 ;  /* 0x00000008070a7825 */ /* 0x004fc800078e000e */
[C---:B---3--:R-:W-:Y:S02]  /*07f0*/  IMAD.WIDE.U32 R8, R7.reuse, 0x8, R16 ;  /* 0x0000000807087825 */ /* 0x048fe400078e0010 */
[----:B------:R-:W2:Y:S04]  /*0800*/  LDG.E.64 R10, desc[UR4][R10.64] ;  /* 0x000000040a0a7981 */ /* 0x000ea8000c1e1b00 */
[----:B------:R-:W2:Y:S01]  /*0810*/  LDG.E.64 R8, desc[UR4][R8.64] ;  /* 0x0000000408087981 */ /* 0x000ea2000c1e1b00 */
[----:B----4-:R-:W-:-:S05]  /*0820*/  IMAD.WIDE.U32 R20, R7, 0x8, R18 ;  /* 0x0000000807147825 */ /* 0x010fca00078e0012 */
[----:B------:R1:W3:Y:S01]  /*0830*/  LDG.E.64 R14, desc[UR4][R20.64] ;  /* 0x00000004140e7981 */ /* 0x0002e2000c1e1b00 */
[C---:B-----5:R-:W-:Y:S01]  /*0840*/  IMAD.WIDE.U32 R16, R7.reuse, 0x8, R12 ;  /* 0x0000000807107825 */ /* 0x060fe200078e000c */
[----:B------:R-:W-:-:S05]  /*0850*/  IADD3 R13, PT, PT, R7, -0x1, RZ ;  /* 0xffffffff070d7810 */ /* 0x000fca0007ffe0ff */
[----:B------:R-:W4:Y:S01]  /*0860*/  LDG.E.64 R16, desc[UR4][R16.64] ;  /* 0x0000000410107981 */ /* 0x000f22000c1e1b00 */
[----:B------:R-:W-:-:S04]  /*0870*/  IMAD.WIDE.U32 R12, R13, 0x8, R4 ;  /* 0x000000080d0c7825 */ /* 0x000fc800078e0004 */
[----:B------:R-:W-:Y:S02]  /*0880*/  IMAD.WIDE.U32 R4, R7, 0x8, R4 ;  /* 0x0000000807047825 */ /* 0x000fe400078e0004 */
[----:B------:R-:W5:Y:S04]  /*0890*/  LDG.E.64 R12, desc[UR4][R12.64] ;  /* 0x000000040c0c7981 */ /* 0x000f68000c1e1b00 */
[----:B------:R-:W5:Y:S01]  /*08a0*/  LDG.E.64 R4, desc[UR4][R4.64+0x8] ;  /* 0x0000080404047981 */ /* 0x000f62000c1e1b00 */
[----:B0-----:R-:W1:Y:S01]  /*08b0*/  MUFU.RCP64H R19, R3 ;  /* 0x0000000300137308 */ /* 0x001e620000001800 */
[----:B------:R-:W-:-:S06]  /*08c0*/  VIADD R18, R3, 0x300402 ;  /* 0x0030040203127836 */ /* 0x000fcc0000000000 */
[----:B-1----:R-:W-:-:S08]  /*08d0*/  DFMA R20, -R2, R18, 1 ;  /* 0x3ff000000214742b */ /* 0x002fd00000000112 */
[----:B------:R-:W-:Y:S01]  /*08e0*/  DFMA R20, R20, R20, R20 ;  /* 0x000000141414722b */ /* 0x000fe20000000014 */
[----:B------:R-:W-:-:S07]  /*08f0*/  FSETP.GEU.AND P0, PT, |R18|, 5.8789094863358348022e-39, PT ;  /* 0x004004021200780b */ /* 0x000fce0003f0e200 */
[----:B------:R-:W-:Y:S02]  /*0900*/  DFMA R20, R18, R20, R18 ;  /* 0x000000141214722b */ /* 0x000fe40000000012 */
[----:B--2---:R-:W-:-:S08]  /*0910*/  DADD R8, R10, R8 ;  /* 0x000000000a087229 */ /* 0x004fd00000000008 */
[----:B---3--:R-:W-:-:S08]  /*0920*/  DADD R8, R8, R14 ;  /* 0x0000000008087229 */ /* 0x008fd0000000000e */
[----:B----4-:R-:W-:Y:S02]  /*0930*/  DADD R8, R8, R16 ;  /* 0x0000000008087229 */ /* 0x010fe40000000010 */
[----:B------:R-:W-:-:S06]  /*0940*/  DFMA R10, -R2, R20, 1 ;  /* 0x3ff00000020a742b */ /* 0x000fcc0000000114 */
[----:B-----5:R-:W-:Y:S02]  /*0950*/  DADD R12, R8, R12 ;  /* 0x00000000080c7229 */ /* 0x020fe4000000000c */
[----:B------:R-:W-:-:S06]  /*0960*/  DFMA R8, R20, R10, R20 ;  /* 0x0000000a1408722b */ /* 0x000fcc0000000014 */
[----:B------:R-:W-:Y:S01]  /*0970*/  DADD R4, R12, R4 ;  /* 0x000000000c047229 */ /* 0x000fe20000000004 */
[----:B------:R-:W-:Y:S10]  /*0980*/  @P0 BRA `(.L_x_3) ;  /* 0x00000000001c0947 */ /* 0x000ff40003800000 */
[----:B------:R-:W-:Y:S02]  /*0990*/  LOP3.LUT R14, R3, 0x7fffffff, RZ, 0xc0, !PT ;  /* 0x7fffffff030e7812 */ /* 0x000fe400078ec0ff */
[----:B------:R-:W-:Y:S02]  /*09a0*/  MOV R12, R2 ;  /* 0x00000002000c7202 */ /* 0x000fe40000000f00 */
[----:B------:R-:W-:Y:S02]  /*09b0*/  IADD3 R14, PT, PT, R14, -0x100000, RZ ;  /* 0xfff000000e0e7810 */ /* 0x000fe40007ffe0ff */
[----:B------:R-:W-:-:S07]  /*09c0*/  MOV R8, 0x9e0 ;  /* 0x000009e000087802 */ /* 0x000fce0000000f00 */
[----:B------:R-:W-:Y:S05]  /*09d0*/  CALL.REL.NOINC `($__internal_0_$__cuda_sm20_dblrcp_rn_slowpath_v3) ;  /* 0x00000000004c7944 */ /* 0x000fea0003c00000 */
[----:B------:R-:W-:Y:S01]  /*09e0*/  IMAD.MOV.U32 R8, RZ, RZ, R2 ;  /* 0x000000ffff087224 */ /* 0x000fe200078e0002 */
[----:B------:R-:W-:-:S07]  /*09f0*/  MOV R9, R3 ;  /* 0x0000000300097202 */ /* 0x000fce0000000f00 */
.L_x_3:
[----:B------:R-:W0:Y:S02]  /*0a00*/  LDC.64 R2, c[0x0][0x398] ;  /* 0x0000e600ff027b82 */ /* 0x000e240000000a00 */
[----:B0-----:R-:W2:Y:S06]  /*0a10*/  LDG.E.64 R2, desc[UR4][R2.64] ;  /* 0x0000000402027981 */ /* 0x001eac000c1e1b00 */
[----:B------:R-:W0:Y:S02]  /*0a20*/  LDC.64 R14, c[0x0][0x388] ;  /* 0x0000e200ff0e7b82 */ /* 0x000e240000000a00 */
[----:B0-----:R-:W3:Y:S01]  /*0a30*/  LDG.E.64 R14, desc[UR4][R14.64] ;  /* 0x000000040e0e7981 */ /* 0x001ee2000c1e1b00 */
        /* <DEDUP_REMOVED lines=11> */
[----:B------:R-:W-:Y:S01]  /*0af0*/  STG.E.64 desc[UR4][R2.64], R4 ;  /* 0x0000000402007986 */ /* 0x000fe2000c101b04 */
[----:B------:R-:W-:Y:S05]  /*0b00*/  EXIT ;  /* 0x000000000000794d */ /* 0x000fea0003800000 */
        .weak           $__internal_0_$__cuda_sm20_dblrcp_rn_slowpath_v3
        .type           $__internal_0_$__cuda_sm20_dblrcp_rn_slowpath_v3,@function
        .size           $__internal_0_$__cuda_sm20_dblrcp_rn_slowpath_v3,(.L_x_18 - $__internal_0_$__cuda_sm20_dblrcp_rn_slowpath_v3)
$__internal_0_$__cuda_sm20_dblrcp_rn_slowpath_v3:
[----:B------:R-:W-:Y:S01]  /*0b10*/  MOV R2, R12 ;  /* 0x0000000c00027202 */ /* 0x000fe20000000f00 */
[----:B------:R-:W-:Y:S05]  /*0b20*/  BSSY.RECONVERGENT B1, `(.L_x_4) ;  /* 0x0000024000017945 */ /* 0x000fea0003800200 */
[----:B------:R-:W-:-:S14]  /*0b30*/  DSETP.GTU.AND P0, PT, |R2|, +INF , PT ;  /* 0x7ff000000200742a */ /* 0x000fdc0003f0c200 */
[----:B------:R-:W-:Y:S05]  /*0b40*/  @P0 BRA `(.L_x_5) ;  /* 0x00000000007c0947 */ /* 0x000fea0003800000 */
[----:B------:R-:W-:-:S04]  /*0b50*/  LOP3.LUT R15, R3, 0x7fffffff, RZ, 0xc0, !PT ;  /* 0x7fffffff030f7812 */ /* 0x000fc800078ec0ff */
[----:B------:R-:W-:-:S04]  /*0b60*/  IADD3 R9, PT, PT, R15, -0x1, RZ ;  /* 0xffffffff0f097810 */ /* 0x000fc80007ffe0ff */
[----:B------:R-:W-:-:S13]  /*0b70*/  ISETP.GE.U32.AND P0, PT, R9, 0x7fefffff, PT ;  /* 0x7fefffff0900780c */ /* 0x000fda0003f06070 */
[----:B------:R-:W-:Y:S01]  /*0b80*/  @P0 LOP3.LUT R13, R3, 0x7ff00000, RZ, 0x3c, !PT ;  /* 0x7ff00000030d0812 */ /* 0x000fe200078e3cff */
[----:B------:R-:W-:Y:S01]  /*0b90*/  @P0 IMAD.MOV.U32 R12, RZ, RZ, RZ ;  /* 0x000000ffff0c0224 */ /* 0x000fe200078e00ff */
[----:B------:R-:W-:Y:S06]  /*0ba0*/  @P0 BRA `(.L_x_6) ;  /* 0x00000000006c0947 */ /* 0x000fec0003800000 */
[----:B------:R-:W-:-:S13]  /*0bb0*/  ISETP.GE.U32.AND P0, PT, R15, 0x1000001, PT ;  /* 0x010000010f00780c */ /* 0x000fda0003f06070 */
[----:B------:R-:W-:Y:S05]  /*0bc0*/  @!P0 BRA `(.L_x_7) ;  /* 0x0000000000348947 */ /* 0x000fea0003800000 */
[----:B------:R-:W-:Y:S02]  /*0bd0*/  IADD3 R13, PT, PT, R3, -0x3fe00000, RZ ;  /* 0xc0200000030d7810 */ /* 0x000fe40007ffe0ff */
[----:B------:R-:W-:Y:S02]  /*0be0*/  MOV R12, R2 ;  /* 0x00000002000c7202 */ /* 0x000fe40000000f00 */
[----:B------:R-:W0:Y:S04]  /*0bf0*/  MUFU.RCP64H R15, R13 ;  /* 0x0000000d000f7308 */ /* 0x000e280000001800 */
[----:B0-----:R-:W-:-:S08]  /*0c00*/  DFMA R16, -R12, R14, 1 ;  /* 0x3ff000000c10742b */ /* 0x001fd0000000010e */
[----:B------:R-:W-:-:S08]  /*0c10*/  DFMA R16, R16, R16, R16 ;  /* 0x000000101010722b */ /* 0x000fd00000000010 */
[----:B------:R-:W-:-:S08]  /*0c20*/  DFMA R16, R14, R16, R14 ;  /* 0x000000100e10722b */ /* 0x000fd0000000000e */
[----:B------:R-:W-:-:S08]  /*0c30*/  DFMA R14, -R12, R16, 1 ;  /* 0x3ff000000c0e742b */ /* 0x000fd00000000110 */
[----:B------:R-:W-:-:S08]  /*0c40*/  DFMA R14, R16, R14, R16 ;  /* 0x0000000e100e722b */ /* 0x000fd00000000010 */
[----:B------:R-:W-:-:S08]  /*0c50*/  DMUL R14, R14, 2.2250738585072013831e-308 ;  /* 0x001000000e0e7828 */ /* 0x000fd00000000000 */
[----:B------:R-:W-:-:S08]  /*0c60*/  DFMA R2, -R2, R14, 1 ;  /* 0x3ff000000202742b */ /* 0x000fd0000000010e */
[----:B------:R-:W-:-:S08]  /*0c70*/  DFMA R2, R2, R2, R2 ;  /* 0x000000020202722b */ /* 0x000fd00000000002 */
[----:B------:R-:W-:Y:S01]  /*0c80*/  DFMA R12, R14, R2, R14 ;  /* 0x000000020e0c722b */ /* 0x000fe2000000000e */
[----:B------:R-:W-:Y:S10]  /*0c90*/  BRA `(.L_x_6) ;  /* 0x0000000000307947 */ /* 0x000ff40003800000 */
.L_x_7:
[----:B------:R-:W-:Y:S01]  /*0ca0*/  DMUL R2, R2, 8.11296384146066816958e+31 ;  /* 0x4690000002027828 */ /* 0x000fe20000000000 */
[----:B------:R-:W-:-:S05]  /*0cb0*/  MOV R12, R14 ;  /* 0x0000000e000c7202 */ /* 0x000fca0000000f00 */
[----:B------:R-:W0:Y:S02]  /*0cc0*/  MUFU.RCP64H R13, R3 ;  /* 0x00000003000d7308 */ /* 0x000e240000001800 */
[----:B0-----:R-:W-:-:S08]  /*0cd0*/  DFMA R14, -R2, R12, 1 ;  /* 0x3ff00000020e742b */ /* 0x001fd0000000010c */
[----:B------:R-:W-:-:S08]  /*0ce0*/  DFMA R14, R14, R14, R14 ;  /* 0x0000000e0e0e722b */ /* 0x000fd0000000000e */
[----:B------:R-:W-:-:S08]  /*0cf0*/  DFMA R14, R12, R14, R12 ;  /* 0x0000000e0c0e722b */ /* 0x000fd0000000000c */
[----:B------:R-:W-:-:S08]  /*0d00*/  DFMA R12, -R2, R14, 1 ;  /* 0x3ff00000020c742b */ /* 0x000fd0000000010e */
[----:B------:R-:W-:-:S08]  /*0d10*/  DFMA R12, R14, R12, R14 ;  /* 0x0000000c0e0c722b */ /* 0x000fd0000000000e */
[----:B------:R-:W-:Y:S01]  /*0d20*/  DMUL R12, R12, 8.11296384146066816958e+31 ;  /* 0x469000000c0c7828 */ /* 0x000fe20000000000 */
[----:B------:R-:W-:Y:S10]  /*0d30*/  BRA `(.L_x_6) ;  /* 0x0000000000087947 */ /* 0x000ff40003800000 */
.L_x_5:
[----:B------:R-:W-:Y:S01]  /*0d40*/  LOP3.LUT R13, R3, 0x80000, RZ, 0xfc, !PT ;  /* 0x00080000030d7812 */ /* 0x000fe200078efcff */
[----:B------:R-:W-:-:S07]  /*0d50*/  IMAD.MOV.U32 R12, RZ, RZ, R2 ;  /* 0x000000ffff0c7224 */ /* 0x000fce00078e0002 */
.L_x_6:
[----:B------:R-:W-:Y:S05]  /*0d60*/  BSYNC.RECONVERGENT B1 ;  /* 0x0000000000017941 */ /* 0x000fea0003800200 */
.L_x_4:
[----:B------:R-:W-:Y:S01]  /*0d70*/  HFMA2 R9, -RZ, RZ, 0, 0 ;  /* 0x00000000ff097431 */ /* 0x000fe200000001ff */
[----:B------:R-:W-:Y:S02]  /*0d80*/  MOV R2, R12 ;  /* 0x0000000c00027202 */ /* 0x000fe40000000f00 */
[----:B------:R-:W-:Y:S01]  /*0d90*/  MOV R3, R13 ;  /* 0x0000000d00037202 */ /* 0x000fe20000000f00 */
[----:B------:R-:W-:Y:S06]  /*0da0*/  RET.REL.NODEC R8 `(_Z12jacobi_dual2iPPPdS1_S1_S1_i) ;  /* 0xfffffff008947950 */ /* 0x000fec0003c3ffff */
.L_x_8:
[----:B------:R-:W-:-:S00]  /*0db0*/  BRA `(.L_x_8) ;  /* 0xfffffffc00fc7947 */ /* 0x000fc0000383ffff */
[----:B------:R-:W-:-:S00]  /*0dc0*/  NOP ;  /* 0x0000000000007918 */ /* 0x000fc00000000000 */
        /* <DEDUP_REMOVED lines=11> */
.L_x_18:


//--------------------- .text._Z12jacobi_dual1iPPPdS1_S1_S1_i --------------------------
	.section	.text._Z12jacobi_dual1iPPPdS1_S1_S1_i,"ax",@progbits
	.align	128
        .global         _Z12jacobi_dual1iPPPdS1_S1_S1_i
        .type           _Z12jacobi_dual1iPPPdS1_S1_S1_i,@function
        .size           _Z12jacobi_dual1iPPPdS1_S1_S1_i,(.L_x_19 - _Z12jacobi_dual1iPPPdS1_S1_S1_i)
        .other          _Z12jacobi_dual1iPPPdS1_S1_S1_i,@"STO_CUDA_ENTRY STV_DEFAULT"
_Z12jacobi_dual1iPPPdS1_S1_S1_i:
.text._Z12jacobi_dual1iPPPdS1_S1_S1_i:
[----:B------:R-:W-:Y:S01]  /*0000*/  LDC R1, c[0x0][0x37c] ;  /* 0x0000df00ff017b82 */ /* 0x000fe20000000800 */
[----:B------:R-:W0:Y:S07]  /*0010*/  S2R R5, SR_TID.Z ;  /* 0x0000000000057919 */ /* 0x000e2e0000002300 */
[----:B------:R-:W1:Y:S01]  /*0020*/  LDC R12, c[0x0][0x360] ;  /* 0x0000d800ff0c7b82 */ /* 0x000e620000000800 */
[----:B------:R-:W2:Y:S01]  /*0030*/  S2R R2, SR_TID.Y ;  /* 0x0000000000027919 */ /* 0x000ea20000002200 */
[----:B------:R-:W1:Y:S06]  /*0040*/  S2R R3, SR_TID.X ;  /* 0x0000000000037919 */ /* 0x000e6c0000002100 */
        /* <DEDUP_REMOVED lines=9> */
[----:B-1----:R-:W-:-:S05]  /*00e0*/  IMAD R12, R12, UR4, R3 ;  /* 0x000000040c0c7c24 */ /* 0x002fca000f8e0203 */
[----:B------:R-:W-:-:S13]  /*00f0*/  ISETP.LT.OR P0, PT, R12, 0x1, P0 ;  /* 0x000000010c00780c */ /* 0x000fda0000701670 */
[----:B------:R-:W-:Y:S05]  /*0100*/  @P0 EXIT ;  /* 0x000000000000094d */ /* 0x000fea0003800000 */
[----:B------:R-:W0:Y:S01]  /*0110*/  LDCU UR8, c[0x0][0x380] ;  /* 0x00007000ff0877ac */ /* 0x000e220008000800 */
[----:B------:R-:W1:Y:S01]  /*0120*/  LDC.64 R4, c[0x0][0x390] ;  /* 0x0000e400ff047b82 */ /* 0x000e620000000a00 */
[----:B------:R-:W-:Y:S01]  /*0130*/  VIMNMX R2, PT, PT, R13, R0, !PT ;  /* 0x000000000d027248 */ /* 0x000fe20007fe0100 */
[----:B------:R-:W-:Y:S01]  /*0140*/  BSSY.RECONVERGENT B0, `(.L_x_9) ;  /* 0x000004b000007945 */ /* 0x000fe20003800200 */
[----:B------:R-:W-:Y:S01]  /*0150*/  IADD3 R3, PT, PT, R12, -0x1, RZ ;  /* 0xffffffff0c037810 */ /* 0x000fe20007ffe0ff */
[----:B------:R-:W2:Y:S01]  /*0160*/  LDCU.64 UR6, c[0x0][0x358] ;  /* 0x00006b00ff0677ac */ /* 0x000ea20008000a00 */
[----:B0-----:R-:W-:Y:S02]  /*0170*/  ULEA.HI UR4, UR8, UR8, URZ, 0x1 ;  /* 0x0000000808047291 */ /* 0x001fe4000f8f08ff */
[----:B------:R-:W-:Y:S02]  /*0180*/  UIADD3 UR5, UPT, UPT, UR8, -0x1, URZ ;  /* 0xffffffff08057890 */ /* 0x000fe4000fffe0ff */
[----:B------:R-:W-:-:S04]  /*0190*/  ULEA.HI.SX32 UR4, UR4, 0xffffffff, 0x1f ;  /* 0xffffffff04047891 */ /* 0x000fc8000f8ffaff */
[----:B------:R-:W-:Y:S01]  /*01a0*/  ISETP.GE.AND P0, PT, R2, UR5, PT ;  /* 0x0000000502007c0c */ /* 0x000fe2000bf06270 */
[----:B-1----:R-:W-:-:S03]  /*01b0*/  IMAD.WIDE.U32 R2, R3, 0x8, R4 ;  /* 0x0000000803027825 */ /* 0x002fc600078e0004 */
[C---:B------:R-:W-:Y:S01]  /*01c0*/  ISETP.GE.OR P1, PT, R12.reuse, UR4, P0 ;  /* 0x000000040c007c0c */ /* 0x040fe20008726670 */
[----:B------:R-:W-:-:S12]  /*01d0*/  IMAD.WIDE.U32 R4, R12, 0x8, R4 ;  /* 0x000000080c047825 */ /* 0x000fd800078e0004 */
[----:B--2---:R-:W-:Y:S05]  /*01e0*/  @P1 BRA `(.L_x_10) ;  /* 0x0000000400001947 */ /* 0x004fea0003800000 */
[----:B------:R-:W2:Y:S04]  /*01f0*/  LDG.E.64 R6, desc[UR6][R2.64] ;  /* 0x0000000602067981 */ /* 0x000ea8000c1e1b00 */
[----:B------:R-:W3:Y:S04]  /*0200*/  LDG.E.64 R10, desc[UR6][R4.64+0x8] ;  /* 0x00000806040a7981 */ /* 0x000ee8000c1e1b00 */
[----:B------:R-:W4:Y:S01]  /*0210*/  LDG.E.64 R14, desc[UR6][R4.64] ;  /* 0x00000006040e7981 */ /* 0x000f22000c1e1b00 */
[C---:B------:R-:W-:Y:S01]  /*0220*/  IADD3 R21, PT, PT, R13.reuse, -0x1, RZ ;  /* 0xffffffff0d157810 */ /* 0x040fe20007ffe0ff */
        /* <DEDUP_REMOVED lines=9> */
[----:B------:R-:W-:Y:S01]  /*02c0*/  UIMAD UR5, UR8, UR8, URZ ;  /* 0x00000008080572a4 */ /* 0x000fe2000f8e02ff */
[----:B--2---:R-:W-:-:S04]  /*02d0*/  IMAD.WIDE.U32 R22, R0, 0x8, R8 ;  /* 0x0000000800167825 */ /* 0x004fc800078e0008 */
[C---:B---3--:R-:W-:Y:S02]  /*02e0*/  IMAD.WIDE.U32 R24, R0.reuse, 0x8, R6 ;  /* 0x0000000800187825 */ /* 0x048fe400078e0006 */
[----:B------:R0:W2:Y:S04]  /*02f0*/  LDG.E.64 R6, desc[UR6][R22.64] ;  /* 0x0000000616067981 */ /* 0x0000a8000c1e1b00 */
[----:B------:R-:W2:Y:S01]  /*0300*/  LDG.E.64 R8, desc[UR6][R24.64] ;  /* 0x0000000618087981 */ /* 0x000ea2000c1e1b00 */
[----:B----4-:R-:W-:-:S06]  /*0310*/  IMAD.WIDE.U32 R10, R0, 0x8, R10 ;  /* 0x00000008000a7825 */ /* 0x010fcc00078e000a */
[----:B------:R-:W3:Y:S01]  /*0320*/  LDG.E.64 R10, desc[UR6][R10.64] ;  /* 0x000000060a0a7981 */ /* 0x000ee2000c1e1b00 */
[C---:B-----5:R-:W-:Y:S01]  /*0330*/  IMAD.WIDE.U32 R16, R0.reuse, 0x8, R14 ;  /* 0x0000000800107825 */ /* 0x060fe200078e000e */
[----:B------:R-:W-:-:S05]  /*0340*/  IADD3 R15, PT, PT, R0, -0x1, RZ ;  /* 0xffffffff000f7810 */ /* 0x000fca0007ffe0ff */
[----:B------:R-:W4:Y:S01]  /*0350*/  LDG.E.64 R16, desc[UR6][R16.64] ;  /* 0x0000000610107981 */ /* 0x000f22000c1e1b00 */
[----:B------:R-:W-:-:S04]  /*0360*/  IMAD.WIDE.U32 R14, R15, 0x8, R18 ;  /* 0x000000080f0e7825 */ /* 0x000fc800078e0012 */
[----:B------:R-:W-:Y:S02]  /*0370*/  IMAD.WIDE.U32 R20, R0, 0x8, R18 ;  /* 0x0000000800147825 */ /* 0x000fe400078e0012 */
[----:B------:R-:W5:Y:S04]  /*0380*/  LDG.E.64 R14, desc[UR6][R14.64] ;  /* 0x000000060e0e7981 */ /* 0x000f68000c1e1b00 */
[----:B------:R-:W5:Y:S01]  /*0390*/  LDG.E.64 R20, desc[UR6][R20.64+0x8] ;  /* 0x0000080614147981 */ /* 0x000f62000c1e1b00 */
[----:B------:R-:W0:Y:S08]  /*03a0*/  I2F.F64.U32 R18, UR5 ;  /* 0x0000000500127d12 */ /* 0x000e300008201800 */
[----:B0-----:R-:W0:Y:S01]  /*03b0*/  MUFU.RCP64H R23, R19 ;  /* 0x0000001300177308 */ /* 0x001e220000001800 */
[----:B------:R-:W-:-:S04]  /*03c0*/  IADD3 R22, PT, PT, R19, 0x300402, RZ ;  /* 0x0030040213167810 */ /* 0x000fc80007ffe0ff */
[----:B------:R-:W-:Y:S01]  /*03d0*/  FSETP.GEU.AND P1, PT, |R22|, 5.8789094863358348022e-39, PT ;  /* 0x004004021600780b */ /* 0x000fe20003f2e200 */
[----:B--2---:R-:W-:Y:S02]  /*03e0*/  DADD R6, R6, R8 ;  /* 0x0000000006067229 */ /* 0x004fe40000000008 */
[----:B0-----:R-:W-:-:S06]  /*03f0*/  DFMA R8, -R18, R22, 1 ;  /* 0x3ff000001208742b */ /* 0x001fcc0000000116 */
[----:B---3--:R-:W-:Y:S02]  /*0400*/  DADD R10, R6, R10 ;  /* 0x00000000060a7229 */ /* 0x008fe4000000000a */
[----:B------:R-:W-:-:S06]  /*0410*/  DFMA R8, R8, R8, R8 ;  /* 0x000000080808722b */ /* 0x000fcc0000000008 */
[----:B----4-:R-:W-:Y:S02]  /*0420*/  DADD R10, R10, R16 ;  /* 0x000000000a0a7229 */ /* 0x010fe40000000010 */
[----:B------:R-:W-:-:S06]  /*0430*/  DFMA R6, R22, R8, R22 ;  /* 0x000000081606722b */ /* 0x000fcc0000000016 */
[----:B-----5:R-:W-:Y:S02]  /*0440*/  DADD R10, R10, R14 ;  /* 0x000000000a0a7229 */ /* 0x020fe4000000000e */
[----:B------:R-:W-:-:S06]  /*0450*/  DFMA R8, -R18, R6, 1 ;  /* 0x3ff000001208742b */ /* 0x000fcc0000000106 */
[----:B------:R-:W-:Y:S02]  /*0460*/  DADD R20, R10, R20 ;  /* 0x000000000a147229 */ /* 0x000fe40000000014 */
[----:B------:R-:W-:Y:S01]  /*0470*/  DFMA R6, R6, R8, R6 ;  /* 0x000000080606722b */ /* 0x000fe20000000006 */
[----:B------:R-:W-:Y:S10]  /*0480*/  @P1 BRA `(.L_x_11) ;  /* 0x0000000000101947 */ /* 0x000ff40003800000 */
[----:B------:R-:W-:Y:S02]  /*0490*/  LOP3.LUT R6, R19, 0x7fffffff, RZ, 0xc0, !PT ;  /* 0x7fffffff13067812 */ /* 0x000fe400078ec0ff */
[----:B------:R-:W-:Y:S02]  /*04a0*/  MOV R10, 0x4d0 ;  /* 0x000004d0000a7802 */ /* 0x000fe40000000f00 */
[----:B------:R-:W-:-:S07]  /*04b0*/  IADD3 R16, PT, PT, R6, -0x100000, RZ ;  /* 0xfff0000006107810 */ /* 0x000fce0007ffe0ff */
[----:B------:R-:W-:Y:S05]  /*04c0*/  CALL.REL.NOINC `($__internal_1_$__cuda_sm20_dblrcp_rn_slowpath_v3) ;  /* 0x0000000400707944 */ /* 0x000fea0003c00000 */
.L_x_11:
        /* <DEDUP_REMOVED lines=18> */
.L_x_10:
[----:B------:R-:W-:Y:S05]  /*05f0*/  BSYNC.RECONVERGENT B0 ;  /* 0x0000000000007941 */ /* 0x000fea0003800200 */
.L_x_9:
[----:B------:R-:W-:-:S13]  /*0600*/  ISETP.NE.OR P0, PT, R12, UR4, P0 ;  /* 0x000000040c007c0c */ /* 0x000fda0008705670 */
[----:B------:R-:W-:Y:S05]  /*0610*/  @P0 EXIT ;  /* 0x000000000000094d */ /* 0x000fea0003800000 */
[----:B0-----:R-:W0:Y:S01]  /*0620*/  LDC.64 R6, c[0x0][0x3a0] ;  /* 0x0000e800ff067b82 */ /* 0x001e220000000a00 */
[----:B------:R-:W2:Y:S04]  /*0630*/  LDG.E.64 R2, desc[UR6][R2.64] ;  /* 0x0000000602027981 */ /* 0x000ea8000c1e1b00 */
[----:B------:R-:W3:Y:S01]  /*0640*/  LDG.E.64 R4, desc[UR6][R4.64] ;  /* 0x0000000604047981 */ /* 0x000ee2000c1e1b00 */
[C---:B------:R-:W-:Y:S01]  /*0650*/  IADD3 R17, PT, PT, R13.reuse, -0x1, RZ ;  /* 0xffffffff0d117810 */ /* 0x040fe20007ffe0ff */
[----:B------:R-:W1:Y:S02]  /*0660*/  LDCU UR4, c[0x0][0x380] ;  /* 0x00007000ff0477ac */ /* 0x000e640008000800 */
[----:B0-----:R-:W4:Y:S01]  /*0670*/  LDG.E.64 R6, desc[UR6][R6.64] ;  /* 0x0000000606067981 */ /* 0x001f22000c1e1b00 */
[----:B--2---:R-:W-:-:S04]  /*0680*/  IMAD.WIDE.U32 R10, R13, 0x8, R2 ;  /* 0x000000080d0a7825 */ /* 0x004fc800078e0002 */
[----:B---3--:R-:W-:Y:S02]  /*0690*/  IMAD.WIDE.U32 R16, R17, 0x8, R4 ;  /* 0x0000000811107825 */ /* 0x008fe400078e0004 */
[----:B------:R-:W2:Y:S04]  /*06a0*/  LDG.E.64 R10, desc[UR6][R10.64] ;  /* 0x000000060a0a7981 */ /* 0x000ea8000c1e1b00 */
[----:B------:R-:W3:Y:S01]  /*06b0*/  LDG.E.64 R16, desc[UR6][R16.64] ;  /* 0x0000000610107981 */ /* 0x000ee2000c1e1b00 */
[----:B----4-:R-:W-:-:S06]  /*06c0*/  IMAD.WIDE.U32 R14, R13, 0x8, R6 ;  /* 0x000000080d0e7825 */ /* 0x010fcc00078e0006 */
[----:B------:R-:W4:Y:S01]  /*06d0*/  LDG.E.64 R14, desc[UR6][R14.64] ;  /* 0x000000060e0e7981 */ /* 0x000f22000c1e1b00 */
[----:B------:R-:W-:-:S05]  /*06e0*/  IMAD.WIDE.U32 R18, R13, 0x8, R4 ;  /* 0x000000080d127825 */ /* 0x000fca00078e0004 */
[----:B------:R-:W5:Y:S04]  /*06f0*/  LDG.E.64 R8, desc[UR6][R18.64+0x8] ;  /* 0x0000080612087981 */ /* 0x000f68000c1e1b00 */
[----:B------:R-:W5:Y:S01]  /*0700*/  LDG.E.64 R2, desc[UR6][R18.64] ;  /* 0x0000000612027981 */ /* 0x000f62000c1e1b00 */
[----:B-1----:R-:W-:Y:S01]  /*0710*/  UIMAD UR4, UR4, UR4, URZ ;  /* 0x00000004040472a4 */ /* 0x002fe2000f8e02ff */
[----:B--2---:R-:W-:-:S04]  /*0720*/  IMAD.WIDE.U32 R4, R0, 0x8, R10 ;  /* 0x0000000800047825 */ /* 0x004fc800078e000a */
[C---:B---3--:R-:W-:Y:S02]  /*0730*/  IMAD.WIDE.U32 R10, R0.reuse, 0x8, R16 ;  /* 0x00000008000a7825 */ /* 0x048fe400078e0010 */
[----:B------:R-:W2:Y:S04]  /*0740*/  LDG.E.64 R4, desc[UR6][R4.64] ;  /* 0x0000000604047981 */ /* 0x000ea8000c1e1b00 */
[----:B------:R-:W3:Y:S01]  /*0750*/  LDG.E.64 R10, desc[UR6][R10.64] ;  /* 0x000000060a0a7981 */ /* 0x000ee2000c1e1b00 */
[----:B----4-:R-:W-:-:S06]  /*0760*/  IMAD.WIDE.U32 R6, R0, 0x8, R14 ;  /* 0x0000000800067825 */ /* 0x010fcc00078e000e */
[----:B------:R-:W2:Y:S01]  /*0770*/  LDG.E.64 R6, desc[UR6][R6.64] ;  /* 0x0000000606067981 */ /* 0x000ea2000c1e1b00 */
[C---:B-----5:R-:W-:Y:S01]  /*0780*/  IMAD.WIDE.U32 R20, R0.reuse, 0x8, R8 ;  /* 0x0000000800147825 */ /* 0x060fe200078e0008 */
[----:B------:R-:W-:-:S04]  /*0790*/  IADD3 R15, PT, PT, R0, -0x1, RZ ;  /* 0xffffffff000f7810 */ /* 0x000fc80007ffe0ff */
[----:B------:R-:W4:Y:S01]  /*07a0*/  LDG.E.64 R16, desc[UR6][R20.64] ;  /* 0x0000000614107981 */ /* 0x000f22000c1e1b00 */
[----:B------:R-:W-:-:S04]  /*07b0*/  IMAD.WIDE.U32 R14, R15, 0x8, R2 ;  /* 0x000000080f0e7825 */ /* 0x000fc800078e0002 */
[----:B------:R-:W-:Y:S02]  /*07c0*/  IMAD.WIDE.U32 R8, R0, 0x8, R2 ;  /* 0x0000000800087825 */ /* 0x000fe400078e0002 */
[----:B------:R-:W5:Y:S04]  /*07d0*/  LDG.E.64 R14, desc[UR6][R14.64] ;  /* 0x000000060e0e7981 */ /* 0x000f68000c1e1b00 */
[----:B------:R-:W5:Y:S01]  /*07e0*/  LDG.E.64 R8, desc[UR6][R8.64+0x8] ;  /* 0x0000080608087981 */ /* 0x000f62000c1e1b00 */
[----:B------:R-:W0:Y:S08]  /*07f0*/  I2F.F64.U32 R2, UR4 ;  /* 0x0000000400027d12 */ /* 0x000e300008201800 */
[----:B0-----:R-:W0:Y:S01]  /*0800*/  MUFU.RCP64H R19, R3 ;  /* 0x0000000300137308 */ /* 0x001e220000001800 */
[----:B------:R-:W-:-:S06]  /*0810*/  IADD3 R18, PT, PT, R3, 0x300402, RZ ;  /* 0x0030040203127810 */ /* 0x000fcc0007ffe0ff */
[----:B0-----:R-:W-:-:S08]  /*0820*/  DFMA R22, -R2, R18, 1 ;  /* 0x3ff000000216742b */ /* 0x001fd00000000112 */
        /* <DEDUP_REMOVED lines=13> */
[----:B------:R-:W-:Y:S02]  /*0900*/  MOV R19, R3 ;  /* 0x0000000300137202 */ /* 0x000fe40000000f00 */
[----:B------:R-:W-:Y:S02]  /*0910*/  IADD3 R16, PT, PT, R16, -0x100000, RZ ;  /* 0xfff0000010107810 */ /* 0x000fe40007ffe0ff */
[----:B------:R-:W-:-:S07]  /*0920*/  MOV R10, 0x940 ;  /* 0x00000940000a7802 */ /* 0x000fce0000000f00 */
[----:B------:R-:W-:Y:S05]  /*0930*/  CALL.REL.NOINC `($__internal_1_$__cuda_sm20_dblrcp_rn_slowpath_v3) ;  /* 0x0000000000547944 */ /* 0x000fea0003c00000 */
[----:B------:R-:W-:Y:S01]  /*0940*/  IMAD.MOV.U32 R4, RZ, RZ, R6 ;  /* 0x000000ffff047224 */ /* 0x000fe200078e0006 */
[----:B------:R-:W-:-:S07]  /*0950*/  MOV R5, R7 ;  /* 0x0000000700057202 */ /* 0x000fce0000000f00 */
.L_x_12:
[----:B------:R-:W0:Y:S08]  /*0960*/  LDC.64 R2, c[0x0][0x398] ;  /* 0x0000e600ff027b82 */ /* 0x000e300000000a00 */
[----:B------:R-:W1:Y:S01]  /*0970*/  LDC.64 R6, c[0x0][0x388] ;  /* 0x0000e200ff067b82 */ /* 0x000e620000000a00 */
[----:B0-----:R-:W-:-:S05]  /*0980*/  IMAD.WIDE.U32 R14, R12, 0x8, R2 ;  /* 0x000000080c0e7825 */ /* 0x001fca00078e0002 */
[----:B------:R-:W2:Y:S01]  /*0990*/  LDG.E.64 R2, desc[UR6][R14.64] ;  /* 0x000000060e027981 */ /* 0x000ea2000c1e1b00 */
[----:B-1----:R-:W-:-:S05]  /*09a0*/  IMAD.WIDE.U32 R16, R12, 0x8, R6 ;  /* 0x000000080c107825 */ /* 0x002fca00078e0006 */
        /* <DEDUP_REMOVED lines=9> */
[----:B--2---:R-:W-:Y:S01]  /*0a40*/  DFMA R4, R6, R4, R8 ;  /* 0x000000040604722b */ /* 0x004fe20000000008 */
[----:B---3--:R-:W-:-:S07]  /*0a50*/  IMAD.WIDE.U32 R8, R0, 0x8, R10 ;  /* 0x0000000800087825 */ /* 0x008fce00078e000a */
[----:B------:R-:W-:-:S07]  /*0a60*/  DMUL R4, R4, UR4 ;  /* 0x0000000404047c28 */ /* 0x000fce0008000000 */
[----:B------:R-:W-:Y:S01]  /*0a70*/  STG.E.64 desc[UR6][R8.64], R4 ;  /* 0x0000000408007986 */ /* 0x000fe2000c101b06 */
[----:B------:R-:W-:Y:S05]  /*0a80*/  EXIT ;  /* 0x000000000000794d */ /* 0x000fea0003800000 */
        .weak           $__internal_1_$__cuda_sm20_dblrcp_rn_slowpath_v3
        .type           $__internal_1_$__cuda_sm20_dblrcp_rn_slowpath_v3,@function
        .size           $__internal_1_$__cuda_sm20_dblrcp_rn_slowpath_v3,(.L_x_19 - $__internal_1_$__cuda_sm20_dblrcp_rn_slowpath_v3)
$__internal_1_$__cuda_sm20_dblrcp_rn_slowpath_v3:
[----:B------:R-:W-:Y:S01]  /*0a90*/  MOV R6, R18 ;  /* 0x0000001200067202 */ /* 0x000fe20000000f00 */
[----:B------:R-:W-:Y:S01]  /*0aa0*/  BSSY.RECONVERGENT B1, `(.L_x_13) ;  /* 0x0000025000017945 */ /* 0x000fe20003800200 */
[----:B------:R-:W-:-:S06]  /*0ab0*/  MOV R7, R19 ;  /* 0x0000001300077202 */ /* 0x000fcc0000000f00 */
[----:B------:R-:W-:-:S14]  /*0ac0*/  DSETP.GTU.AND P1, PT, |R6|, +INF , PT ;  /* 0x7ff000000600742a */ /* 0x000fdc0003f2c200 */
[----:B------:R-:W-:Y:S05]  /*0ad0*/  @P1 BRA `(.L_x_14) ;  /* 0x00000000007c1947 */ /* 0x000fea0003800000 */
[----:B------:R-:W-:-:S04]  /*0ae0*/  LOP3.LUT R17, R19, 0x7fffffff, RZ, 0xc0, !PT ;  /* 0x7fffffff13117812 */ /* 0x000fc800078ec0ff */
[----:B------:R-:W-:-:S04]  /*0af0*/  IADD3 R11, PT, PT, R17, -0x1, RZ ;  /* 0xffffffff110b7810 */ /* 0x000fc80007ffe0ff */
[----:B------:R-:W-:-:S13]  /*0b00*/  ISETP.GE.U32.AND P1, PT, R11, 0x7fefffff, PT ;  /* 0x7fefffff0b00780c */ /* 0x000fda0003f26070 */
[----:B------:R-:W-:Y:S02]  /*0b10*/  @P1 LOP3.LUT R15, R7, 0x7ff00000, RZ, 0x3c, !PT ;  /* 0x7ff00000070f1812 */ /* 0x000fe400078e3cff */
[----:B------:R-:W-:Y:S01]  /*0b20*/  @P1 MOV R14, RZ ;  /* 0x000000ff000e1202 */ /* 0x000fe20000000f00 */
[----:B------:R-:W-:Y:S06]  /*0b30*/  @P1 BRA `(.L_x_15) ;  /* 0x00000000006c1947 */ /* 0x000fec0003800000 */
[----:B------:R-:W-:-:S13]  /*0b40*/  ISETP.GE.U32.AND P1, PT, R17, 0x1000001, PT ;  /* 0x010000011100780c */ /* 0x000fda0003f26070 */
[----:B------:R-:W-:Y:S05]  /*0b50*/  @!P1 BRA `(.L_x_16) ;  /* 0x0000000000349947 */ /* 0x000fea0003800000 */
[----:B------:R-:W-:Y:S01]  /*0b60*/  VIADD R15, R7, 0xc0200000 ;  /* 0xc0200000070f7836 */ /* 0x000fe20000000000 */
[----:B------:R-:W-:-:S03]  /*0b70*/  MOV R14, R6 ;  /* 0x00000006000e7202 */ /* 0x000fc60000000f00 */
[----:B------:R-:W0:Y:S03]  /*0b80*/  MUFU.RCP64H R17, R15 ;  /* 0x0000000f00117308 */ /* 0x000e260000001800 */
        /* <DEDUP_REMOVED lines=10> */
.L_x_16:
        /* <DEDUP_REMOVED lines=10> */
.L_x_14:
[----:B------:R-:W-:Y:S02]  /*0cd0*/  LOP3.LUT R15, R7, 0x80000, RZ, 0xfc, !PT ;  /* 0x00080000070f7812 */ /* 0x000fe400078efcff */
[----:B------:R-:W-:-:S07]  /*0ce0*/  MOV R14, R6 ;  /* 0x00000006000e7202 */ /* 0x000fce0000000f00 */
.L_x_15:
[----:B------:R-:W-:Y:S05]  /*0cf0*/  BSYNC.RECONVERGENT B1 ;  /* 0x0000000000017941 */ /* 0x000fea0003800200 */
.L_x_13:
[----:B------:R-:W-:Y:S01]  /*0d00*/  HFMA2 R11, -RZ, RZ, 0, 0 ;  /* 0x00000000ff0b7431 */ /* 0x000fe200000001ff */
[----:B------:R-:W-:Y:S02]  /*0d10*/  MOV R6, R14 ;  /* 0x0000000e00067202 */ /* 0x000fe40000000f00 */
[----:B------:R-:W-:Y:S01]  /*0d20*/  MOV R7, R15 ;  /* 0x0000000f00077202 */ /* 0x000fe20000000f00 */
[----:B------:R-:W-:Y:S06]  /*0d30*/  RET.REL.NODEC R10 `(_Z12jacobi_dual1iPPPdS1_S1_S1_i) ;  /* 0xfffffff00ab07950 */ /* 0x000fec0003c3ffff */
.L_x_17:
        /* <DEDUP_REMOVED lines=12> */
.L_x_19:


//--------------------- .nv.shared.reserved.0     --------------------------
	.section	.nv.shared.reserved.0,"aw",@nobits
	.weak		__nv_reservedSMEM_offset_0_alias
	.size		__nv_reservedSMEM_offset_0_alias, 0, 64
	.other		__nv_reservedSMEM_offset_0_alias,@"STO_CUDA_RESERVED_SHARED STV_DEFAULT"
__nv_reservedSMEM_offset_0_alias:
	.zero		0
	.zero		64


//--------------------- .nv.constant0._Z12jacobi_dual2iPPPdS1_S1_S1_i --------------------------
	.section	.nv.constant0._Z12jacobi_dual2iPPPdS1_S1_S1_i,"a",@progbits
	.sectionflags	@""
	.align	4
.nv.constant0._Z12jacobi_dual2iPPPdS1_S1_S1_i:
	.zero		940


//--------------------- .nv.constant0._Z12jacobi_dual1iPPPdS1_S1_S1_i --------------------------
	.section	.nv.constant0._Z12jacobi_dual1iPPPdS1_S1_S1_i,"a",@progbits
	.sectionflags	@""
	.align	4
.nv.constant0._Z12jacobi_dual1iPPPdS1_S1_S1_i:
	.zero		940


//--------------------- SYMBOLS --------------------------

	.type		.nv.reservedSmem.offset0,@object
	.size		.nv.reservedSmem.offset0,0x4
